	.headerflags	@"EF_CUDA_TEXMODE_UNIFIED EF_CUDA_64BIT_ADDRESS EF_CUDA_ACCELERATORS EF_CUDA_SM90 EF_CUDA_VIRTUAL_SM(EF_CUDA_SM90)"
	.elftype	@"ET_EXEC"


//--------------------- .nv.info                  --------------------------
	.section	.nv.info,"",@"SHT_CUDA_INFO"
	.align	4


	//----- nvinfo : EIATTR_REGCOUNT
	.align		4
        /*0000*/ 	.byte	0x04, 0x2f
        /*0002*/ 	.short	(.L_3 - .L_2)
	.align		4
.L_2:
        /*0004*/ 	.word	index@(triton_poi_fused_add_cat_clone_mul_4)
        /*0008*/ 	.word	0x00000027


	//----- nvinfo : EIATTR_MIN_STACK_SIZE
	.align		4
.L_3:
        /*000c*/ 	.byte	0x04, 0x12
        /*000e*/ 	.short	(.L_5 - .L_4)
	.align		4
.L_4:
        /*0010*/ 	.word	index@(triton_poi_fused_add_cat_clone_mul_4)
        /*0014*/ 	.word	0x00000020


	//----- nvinfo : EIATTR_FRAME_SIZE
	.align		4
.L_5:
        /*0018*/ 	.byte	0x04, 0x11
        /*001a*/ 	.short	(.L_7 - .L_6)
	.align		4
.L_6:
        /*001c*/ 	.word	index@(triton_poi_fused_add_cat_clone_mul_4)
        /*0020*/ 	.word	0x00000020


	//----- nvinfo : EIATTR_MIN_STACK_SIZE
	.align		4
.L_7:
        /*0024*/ 	.byte	0x04, 0x12
        /*0026*/ 	.short	(.L_9 - .L_8)
	.align		4
.L_8:
        /*0028*/ 	.word	index@(triton_poi_fused_add_cat_clone_mul_4)
        /*002c*/ 	.word	0x00000020
.L_9:


//--------------------- .nv.info.triton_poi_fused_add_cat_clone_mul_4 --------------------------
	.section	.nv.info.triton_poi_fused_add_cat_clone_mul_4,"",@"SHT_CUDA_INFO"
	.sectionflags	@""
	.align	4


	//----- nvinfo : EIATTR_CUDA_API_VERSION
	.align		4
        /*0000*/ 	.byte	0x04, 0x37
        /*0002*/ 	.short	(.L_11 - .L_10)
.L_10:
        /*0004*/ 	.word	0x0000007c


	//----- nvinfo : EIATTR_KPARAM_INFO
	.align		4
.L_11:
        /*0008*/ 	.byte	0x04, 0x17
        /*000a*/ 	.short	(.L_13 - .L_12)
.L_12:
        /*000c*/ 	.word	0x00000000
        /*0010*/ 	.short	0x0005
        /*0012*/ 	.short	0x0020
        /*0014*/ 	.byte	0x00, 0xf4, 0x21, 0x00


	//----- nvinfo : EIATTR_KPARAM_INFO
	.align		4
.L_13:
        /*0018*/ 	.byte	0x04, 0x17
        /*001a*/ 	.short	(.L_15 - .L_14)
.L_14:
        /*001c*/ 	.word	0x00000000
        /*0020*/ 	.short	0x0004
        /*0022*/ 	.short	0x001c
        /*0024*/ 	.byte	0x00, 0xf0, 0x11, 0x00


	//----- nvinfo : EIATTR_KPARAM_INFO
	.align		4
.L_15:
        /*0028*/ 	.byte	0x04, 0x17
        /*002a*/ 	.short	(.L_17 - .L_16)
.L_16:
        /*002c*/ 	.word	0x00000000
        /*0030*/ 	.short	0x0003
        /*0032*/ 	.short	0x0018
        /*0034*/ 	.byte	0x00, 0xf0, 0x11, 0x00


	//----- nvinfo : EIATTR_KPARAM_INFO
	.align		4
.L_17:
        /*0038*/ 	.byte	0x04, 0x17
        /*003a*/ 	.short	(.L_19 - .L_18)
.L_18:
        /*003c*/ 	.word	0x00000000
        /*0040*/ 	.short	0x0002
        /*0042*/ 	.short	0x0010
        /*0044*/ 	.byte	0x00, 0xf4, 0x21, 0x00


	//----- nvinfo : EIATTR_KPARAM_INFO
	.align		4
.L_19:
        /*0048*/ 	.byte	0x04, 0x17
        /*004a*/ 	.short	(.L_21 - .L_20)
.L_20:
        /*004c*/ 	.word	0x00000000
        /*0050*/ 	.short	0x0001
        /*0052*/ 	.short	0x0008
        /*0054*/ 	.byte	0x00, 0xf4, 0x21, 0x00


	//----- nvinfo : EIATTR_KPARAM_INFO
	.align		4
.L_21:
        /*0058*/ 	.byte	0x04, 0x17
        /*005a*/ 	.short	(.L_23 - .L_22)
.L_22:
        /*005c*/ 	.word	0x00000000
        /*0060*/ 	.short	0x0000
        /*0062*/ 	.short	0x0000
        /*0064*/ 	.byte	0x00, 0xf4, 0x21, 0x00


	//----- nvinfo : EIATTR_SPARSE_MMA_MASK
	.align		4
.L_23:
        /*0068*/ 	.byte	0x03, 0x50
        /*006a*/ 	.short	0x0000


	//----- nvinfo : EIATTR_MAXREG_COUNT
	.align		4
        /*006c*/ 	.byte	0x03, 0x1b
        /*006e*/ 	.short	0x00ff


	//----- nvinfo : EIATTR_EXIT_INSTR_OFFSETS
	.align		4
        /*0070*/ 	.byte	0x04, 0x1c
        /*0072*/ 	.short	(.L_25 - .L_24)


	//   ....[0]....
.L_24:
        /*0074*/ 	.word	0x000030b0


	//----- nvinfo : EIATTR_REQNTID
	.align		4
.L_25:
        /*0078*/ 	.byte	0x04, 0x10
        /*007a*/ 	.short	(.L_27 - .L_26)
.L_26:
        /*007c*/ 	.word	0x00000100
        /*0080*/ 	.word	0x00000001
        /*0084*/ 	.word	0x00000001


	//----- nvinfo : EIATTR_CRS_STACK_SIZE
	.align		4
.L_27:
        /*0088*/ 	.byte	0x04, 0x1e
        /*008a*/ 	.short	(.L_29 - .L_28)
.L_28:
        /*008c*/ 	.word	0x00000000


	//----- nvinfo : EIATTR_CBANK_PARAM_SIZE
	.align		4
.L_29:
        /*0090*/ 	.byte	0x03, 0x19
        /*0092*/ 	.short	0x0028


	//----- nvinfo : EIATTR_PARAM_CBANK
	.align		4
        /*0094*/ 	.byte	0x04, 0x0a
        /*0096*/ 	.short	(.L_31 - .L_30)
	.align		4
.L_30:
        /*0098*/ 	.word	index@(.nv.constant0.triton_poi_fused_add_cat_clone_mul_4)
        /*009c*/ 	.short	0x0210
        /*009e*/ 	.short	0x0028


	//----- nvinfo : EIATTR_SW_WAR
	.align		4
.L_31:
        /*00a0*/ 	.byte	0x04, 0x36
        /*00a2*/ 	.short	(.L_33 - .L_32)
.L_32:
        /*00a4*/ 	.word	0x00000008
.L_33:


//--------------------- .nv.callgraph             --------------------------
	.section	.nv.callgraph,"",@"SHT_CUDA_CALLGRAPH"
	.align	4
	.sectionentsize	8
	.align		4
        /*0000*/ 	.word	0x00000000
	.align		4
        /*0004*/ 	.word	0xffffffff
	.align		4
        /*0008*/ 	.word	0x00000000
	.align		4
        /*000c*/ 	.word	0xfffffffe
	.align		4
        /*0010*/ 	.word	0x00000000
	.align		4
        /*0014*/ 	.word	0xfffffffd
	.align		4
        /*0018*/ 	.word	0x00000000
	.align		4
        /*001c*/ 	.word	0xfffffffc


//--------------------- .nv.constant4             --------------------------
	.section	.nv.constant4,"a",@progbits
	.align	8
	.align		8
.nv.constant4:
        /*0000*/ 	.dword	_$_str
	.align		8
        /*0008*/ 	.dword	__cudart_i2opi_f


//--------------------- .text.triton_poi_fused_add_cat_clone_mul_4 --------------------------
	.section	.text.triton_poi_fused_add_cat_clone_mul_4,"ax",@progbits
	.align	128
        .global         triton_poi_fused_add_cat_clone_mul_4
        .type           triton_poi_fused_add_cat_clone_mul_4,@function
        .size           triton_poi_fused_add_cat_clone_mul_4,(.L_x_25 - triton_poi_fused_add_cat_clone_mul_4)
        .other          triton_poi_fused_add_cat_clone_mul_4,@"STO_CUDA_ENTRY STV_DEFAULT"
triton_poi_fused_add_cat_clone_mul_4:
.text.triton_poi_fused_add_cat_clone_mul_4:
[----:B------:R-:W0:Y:S01]  /*0000*/  LDC R1, c[0x0][0x28] ;  /* 0x00000a00ff017b82 */ /* 0x000e220000000800 */
[----:B------:R-:W1:Y:S01]  /*0010*/  S2R R0, SR_TID.X ;  /* 0x0000000000007919 */ /* 0x000e620000002100 */
[----:B------:R-:W-:Y:S01]  /*0020*/  ULDC UR6, c[0x0][0x228] ;  /* 0x00008a0000067ab9 */ /* 0x000fe20000000800 */
[----:B------:R-:W-:Y:S01]  /*0030*/  ULDC.64 UR4, c[0x0][0x208] ;  /* 0x0000820000047ab9 */ /* 0x000fe20000000a00 */
[----:B0-----:R-:W-:Y:S01]  /*0040*/  VIADD R1, R1, 0xffffffe0 ;  /* 0xffffffe001017836 */ /* 0x001fe20000000000 */
[----:B------:R-:W0:Y:S01]  /*0050*/  S2R R3, SR_CTAID.X ;  /* 0x0000000000037919 */ /* 0x000e220000002500 */
[----:B-1----:R-:W-:Y:S01]  /*0060*/  IMAD.SHL.U32 R0, R0, 0x4, RZ ;  /* 0x0000000400007824 */ /* 0x002fe200078e00ff */
[----:B0-----:R-:W-:-:S04]  /*0070*/  SHF.R.S32.HI R7, RZ, 0x15, R3 ;  /* 0x00000015ff077819 */ /* 0x001fc80000011403 */
[----:B------:R-:W-:Y:S02]  /*0080*/  LOP3.LUT R0, R0, 0x3fc, RZ, 0xc0, !PT ;  /* 0x000003fc00007812 */ /* 0x000fe400078ec0ff */
[----:B------:R-:W-:-:S03]  /*0090*/  SGXT R7, R7, 0x1 ;  /* 0x000000010707781a */ /* 0x000fc60000000200 */
[----:B------:R-:W-:-:S04]  /*00a0*/  IMAD R0, R3, 0x400, R0 ;  /* 0x0000040003007824 */ /* 0x000fc800078e0200 */
[C---:B------:R-:W-:Y:S01]  /*00b0*/  VIADD R4, R0.reuse, 0x1 ;  /* 0x0000000100047836 */ /* 0x040fe20000000000 */
[C---:B------:R-:W-:Y:S01]  /*00c0*/  LEA.HI R28, R7.reuse, R0, RZ, 0x7 ;  /* 0x00000000071c7211 */ /* 0x040fe200078f38ff */
[----:B------:R-:W-:Y:S01]  /*00d0*/  VIADD R11, R0, 0x3 ;  /* 0x00000003000b7836 */ /* 0x000fe20000000000 */
[----:B------:R-:W-:Y:S02]  /*00e0*/  IADD3 R10, R0, 0x2, RZ ;  /* 0x00000002000a7810 */ /* 0x000fe40007ffe0ff */
[----:B------:R-:W-:Y:S02]  /*00f0*/  LOP3.LUT R5, R28, 0xffffff80, RZ, 0xc0, !PT ;  /* 0xffffff801c057812 */ /* 0x000fe400078ec0ff */
[----:B------:R-:W-:-:S03]  /*0100*/  LEA.HI R6, R7, R4, RZ, 0x7 ;  /* 0x0000000407067211 */ /* 0x000fc600078f38ff */
[----:B------:R-:W-:Y:S01]  /*0110*/  IMAD.IADD R5, R0, 0x1, -R5 ;  /* 0x0000000100057824 */ /* 0x000fe200078e0a05 */
[----:B------:R-:W-:Y:S02]  /*0120*/  LOP3.LUT R9, R6, 0xff80, RZ, 0xc0, !PT ;  /* 0x0000ff8006097812 */ /* 0x000fe400078ec0ff */
[----:B------:R-:W-:Y:S02]  /*0130*/  LEA.HI R6, R7, R10, RZ, 0x7 ;  /* 0x0000000a07067211 */ /* 0x000fe400078f38ff */
[----:B------:R-:W-:Y:S01]  /*0140*/  PRMT R2, R5, 0x8880, RZ ;  /* 0x0000888005027816 */ /* 0x000fe200000000ff */
[----:B------:R-:W-:Y:S01]  /*0150*/  IMAD.IADD R4, R4, 0x1, -R9 ;  /* 0x0000000104047824 */ /* 0x000fe200078e0a09 */
[----:B------:R-:W-:Y:S02]  /*0160*/  LOP3.LUT R9, R6, 0xff80, RZ, 0xc0, !PT ;  /* 0x0000ff8006097812 */ /* 0x000fe400078ec0ff */
[----:B------:R-:W-:Y:S02]  /*0170*/  PRMT R2, R2, 0x7710, RZ ;  /* 0x0000771002027816 */ /* 0x000fe400000000ff */
[----:B------:R-:W-:Y:S01]  /*0180*/  LEA.HI R6, R7, R0, RZ, 0xc ;  /* 0x0000000007067211 */ /* 0x000fe200078f60ff */
[----:B------:R-:W-:Y:S01]  /*0190*/  IMAD.IADD R10, R10, 0x1, -R9 ;  /* 0x000000010a0a7824 */ /* 0x000fe200078e0a09 */
[----:B------:R-:W-:-:S02]  /*01a0*/  SHF.R.U32.HI R2, RZ, 0x9, R2 ;  /* 0x00000009ff027819 */ /* 0x000fc40000011602 */
[----:B------:R-:W-:Y:S02]  /*01b0*/  SHF.R.S32.HI R6, RZ, 0xc, R6 ;  /* 0x0000000cff067819 */ /* 0x000fe40000011406 */
[----:B------:R-:W-:Y:S02]  /*01c0*/  LOP3.LUT R2, R2, 0x3f, RZ, 0xc0, !PT ;  /* 0x0000003f02027812 */ /* 0x000fe400078ec0ff */
[----:B------:R-:W-:-:S03]  /*01d0*/  PRMT R9, R10, 0x8880, RZ ;  /* 0x000088800a097816 */ /* 0x000fc600000000ff */
[----:B------:R-:W-:Y:S01]  /*01e0*/  IMAD.IADD R2, R5, 0x1, R2 ;  /* 0x0000000105027824 */ /* 0x000fe200078e0202 */
[----:B------:R-:W-:-:S04]  /*01f0*/  PRMT R9, R9, 0x7710, RZ ;  /* 0x0000771009097816 */ /* 0x000fc800000000ff */
[----:B------:R-:W-:Y:S02]  /*0200*/  LOP3.LUT R8, R2, 0xc0, RZ, 0xc0, !PT ;  /* 0x000000c002087812 */ /* 0x000fe400078ec0ff */
[----:B------:R-:W0:Y:S03]  /*0210*/  LDC.64 R2, c[0x0][0x218] ;  /* 0x00008600ff027b82 */ /* 0x000e260000000a00 */
[----:B------:R-:W-:-:S05]  /*0220*/  IMAD.MOV R8, RZ, RZ, -R8 ;  /* 0x000000ffff087224 */ /* 0x000fca00078e0a08 */
[----:B------:R-:W-:Y:S02]  /*0230*/  PRMT R12, R8, 0x7710, RZ ;  /* 0x00007710080c7816 */ /* 0x000fe400000000ff */
[----:B------:R-:W-:-:S03]  /*0240*/  LEA.HI R8, R7, R11, RZ, 0x7 ;  /* 0x0000000b07087211 */ /* 0x000fc600078f38ff */
[----:B------:R-:W-:Y:S01]  /*0250*/  IMAD.IADD R12, R5, 0x1, R12 ;  /* 0x00000001050c7824 */ /* 0x000fe200078e020c */
[----:B------:R-:W-:-:S04]  /*0260*/  LOP3.LUT R8, R8, 0xff80, RZ, 0xc0, !PT ;  /* 0x0000ff8008087812 */ /* 0x000fc800078ec0ff */
[----:B------:R-:W-:Y:S01]  /*0270*/  LOP3.LUT R12, R12, 0xffff, RZ, 0xc0, !PT ;  /* 0x0000ffff0c0c7812 */ /* 0x000fe200078ec0ff */
[----:B------:R-:W-:Y:S01]  /*0280*/  IMAD.IADD R11, R11, 0x1, -R8 ;  /* 0x000000010b0b7824 */ /* 0x000fe200078e0a08 */
[----:B------:R-:W-:Y:S02]  /*0290*/  PRMT R8, R4, 0x8880, RZ ;  /* 0x0000888004087816 */ /* 0x000fe400000000ff */
[----:B------:R-:W-:Y:S02]  /*02a0*/  PRMT R7, R12, 0x8880, RZ ;  /* 0x000088800c077816 */ /* 0x000fe400000000ff */
[----:B------:R-:W-:Y:S02]  /*02b0*/  PRMT R13, R11, 0x8880, RZ ;  /* 0x000088800b0d7816 */ /* 0x000fe400000000ff */
[----:B------:R-:W-:Y:S01]  /*02c0*/  PRMT R8, R8, 0x7710, RZ ;  /* 0x0000771008087816 */ /* 0x000fe200000000ff */
[----:B------:R-:W-:Y:S01]  /*02d0*/  IMAD R15, R7, UR6, R6 ;  /* 0x00000006070f7c24 */ /* 0x000fe2000f8e0206 */
[----:B------:R-:W-:-:S02]  /*02e0*/  PRMT R13, R13, 0x7710, RZ ;  /* 0x000077100d0d7816 */ /* 0x000fc400000000ff */
[----:B------:R-:W-:Y:S02]  /*02f0*/  SHF.R.U32.HI R8, RZ, 0x9, R8 ;  /* 0x00000009ff087819 */ /* 0x000fe40000011608 */
[----:B------:R-:W-:Y:S02]  /*0300*/  SHF.R.U32.HI R12, RZ, 0x9, R9 ;  /* 0x00000009ff0c7819 */ /* 0x000fe40000011609 */
[----:B------:R-:W-:Y:S02]  /*0310*/  SHF.R.U32.HI R14, RZ, 0x9, R13 ;  /* 0x00000009ff0e7819 */ /* 0x000fe4000001160d */
[----:B------:R-:W-:Y:S01]  /*0320*/  LOP3.LUT R7, R8, 0x3f, RZ, 0xc0, !PT ;  /* 0x0000003f08077812 */ /* 0x000fe200078ec0ff */
[----:B0-----:R-:W-:Y:S01]  /*0330*/  IMAD.WIDE R8, R15, 0x4, R2 ;  /* 0x000000040f087825 */ /* 0x001fe200078e0202 */
[----:B------:R-:W-:Y:S02]  /*0340*/  LOP3.LUT R13, R12, 0x3f, RZ, 0xc0, !PT ;  /* 0x0000003f0c0d7812 */ /* 0x000fe400078ec0ff */
[----:B------:R-:W-:-:S02]  /*0350*/  LOP3.LUT R14, R14, 0x3f, RZ, 0xc0, !PT ;  /* 0x0000003f0e0e7812 */ /* 0x000fc400078ec0ff */
[----:B------:R-:W-:Y:S01]  /*0360*/  IADD3 R12, R4, R7, RZ ;  /* 0x00000007040c7210 */ /* 0x000fe20007ffe0ff */
[----:B------:R-:W-:Y:S01]  /*0370*/  IMAD.IADD R13, R10, 0x1, R13 ;  /* 0x000000010a0d7824 */ /* 0x000fe200078e020d */
[----:B------:R0:W2:Y:S01]  /*0380*/  LDG.E.EL R7, desc[UR4][R8.64] ;  /* 0x0000000408077981 */ /* 0x0000a2000c2e1900 */
[----:B------:R-:W-:Y:S01]  /*0390*/  IMAD.IADD R14, R11, 0x1, R14 ;  /* 0x000000010b0e7824 */ /* 0x000fe200078e020e */
[----:B------:R-:W-:Y:S02]  /*03a0*/  LOP3.LUT R12, R12, 0xc0, RZ, 0xc0, !PT ;  /* 0x000000c00c0c7812 */ /* 0x000fe400078ec0ff */
[----:B------:R-:W-:Y:S02]  /*03b0*/  LOP3.LUT R13, R13, 0xc0, RZ, 0xc0, !PT ;  /* 0x000000c00d0d7812 */ /* 0x000fe400078ec0ff */
[----:B------:R-:W-:Y:S01]  /*03c0*/  LOP3.LUT R14, R14, 0xc0, RZ, 0xc0, !PT ;  /* 0x000000c00e0e7812 */ /* 0x000fe200078ec0ff */
[----:B------:R-:W-:Y:S02]  /*03d0*/  IMAD.MOV R12, RZ, RZ, -R12 ;  /* 0x000000ffff0c7224 */ /* 0x000fe400078e0a0c */
[----:B------:R-:W-:Y:S01]  /*03e0*/  IMAD.MOV R15, RZ, RZ, -R13 ;  /* 0x000000ffff0f7224 */ /* 0x000fe200078e0a0d */
[----:B0-----:R-:W0:Y:S01]  /*03f0*/  LDC.64 R8, c[0x0][0x210] ;  /* 0x00008400ff087b82 */ /* 0x001e220000000a00 */
[----:B------:R-:W-:Y:S01]  /*0400*/  IMAD.MOV R14, RZ, RZ, -R14 ;  /* 0x000000ffff0e7224 */ /* 0x000fe200078e0a0e */
[----:B------:R-:W-:-:S02]  /*0410*/  PRMT R13, R12, 0x7710, RZ ;  /* 0x000077100c0d7816 */ /* 0x000fc400000000ff */
[----:B------:R-:W-:Y:S02]  /*0420*/  PRMT R15, R15, 0x7710, RZ ;  /* 0x000077100f0f7816 */ /* 0x000fe400000000ff */
[----:B------:R-:W-:Y:S01]  /*0430*/  PRMT R12, R14, 0x7710, RZ ;  /* 0x000077100e0c7816 */ /* 0x000fe200000000ff */
[----:B------:R-:W-:Y:S01]  /*0440*/  IMAD.IADD R4, R4, 0x1, R13 ;  /* 0x0000000104047824 */ /* 0x000fe200078e020d */
[----:B------:R-:W-:-:S03]  /*0450*/  IADD3 R10, R10, R15, RZ ;  /* 0x0000000f0a0a7210 */ /* 0x000fc60007ffe0ff */
[----:B------:R-:W-:Y:S01]  /*0460*/  IMAD.IADD R11, R11, 0x1, R12 ;  /* 0x000000010b0b7824 */ /* 0x000fe200078e020c */
[----:B------:R-:W-:Y:S02]  /*0470*/  LOP3.LUT R4, R4, 0xffff, RZ, 0xc0, !PT ;  /* 0x0000ffff04047812 */ /* 0x000fe400078ec0ff */
[----:B------:R-:W-:Y:S02]  /*0480*/  LOP3.LUT R10, R10, 0xffff, RZ, 0xc0, !PT ;  /* 0x0000ffff0a0a7812 */ /* 0x000fe400078ec0ff */
[----:B------:R-:W-:Y:S02]  /*0490*/  LOP3.LUT R11, R11, 0xffff, RZ, 0xc0, !PT ;  /* 0x0000ffff0b0b7812 */ /* 0x000fe400078ec0ff */
[----:B------:R-:W-:Y:S02]  /*04a0*/  PRMT R4, R4, 0x8880, RZ ;  /* 0x0000888004047816 */ /* 0x000fe400000000ff */
[----:B------:R-:W-:Y:S02]  /*04b0*/  PRMT R13, R10, 0x8880, RZ ;  /* 0x000088800a0d7816 */ /* 0x000fe400000000ff */
[----:B------:R-:W-:Y:S01]  /*04c0*/  PRMT R15, R11, 0x8880, RZ ;  /* 0x000088800b0f7816 */ /* 0x000fe200000000ff */
[----:B------:R-:W-:-:S02]  /*04d0*/  IMAD.MOV.U32 R11, RZ, RZ, R4 ;  /* 0x000000ffff0b7224 */ /* 0x000fc400078e0004 */
[--C-:B------:R-:W-:Y:S02]  /*04e0*/  IMAD R17, R13, UR6, R6.reuse ;  /* 0x000000060d117c24 */ /* 0x100fe4000f8e0206 */
[--C-:B------:R-:W-:Y:S02]  /*04f0*/  IMAD R11, R11, UR6, R6.reuse ;  /* 0x000000060b0b7c24 */ /* 0x100fe4000f8e0206 */
[----:B------:R-:W-:Y:S02]  /*0500*/  IMAD R19, R15, UR6, R6 ;  /* 0x000000060f137c24 */ /* 0x000fe4000f8e0206 */
[----:B------:R-:W-:-:S04]  /*0510*/  IMAD.WIDE R12, R11, 0x4, R2 ;  /* 0x000000040b0c7825 */ /* 0x000fc800078e0202 */
[----:B------:R-:W-:-:S04]  /*0520*/  IMAD.WIDE R14, R17, 0x4, R2 ;  /* 0x00000004110e7825 */ /* 0x000fc800078e0202 */
[----:B------:R-:W-:-:S04]  /*0530*/  IMAD.WIDE R10, R19, 0x4, R2 ;  /* 0x00000004130a7825 */ /* 0x000fc800078e0202 */
[----:B0-----:R-:W-:Y:S02]  /*0540*/  IMAD.WIDE R16, R0, 0x2, R8 ;  /* 0x0000000200107825 */ /* 0x001fe400078e0208 */
[----:B------:R0:W5:Y:S04]  /*0550*/  LDG.E.EL R8, desc[UR4][R12.64] ;  /* 0x000000040c087981 */ /* 0x000168000c2e1900 */
[----:B------:R0:W5:Y:S04]  /*0560*/  LDG.E.EL R9, desc[UR4][R14.64] ;  /* 0x000000040e097981 */ /* 0x000168000c2e1900 */
[----:B------:R0:W5:Y:S04]  /*0570*/  LDG.E.EL R10, desc[UR4][R10.64] ;  /* 0x000000040a0a7981 */ /* 0x000168000c2e1900 */
[----:B------:R-:W5:Y:S01]  /*0580*/  LDG.E.64 R16, desc[UR4][R16.64] ;  /* 0x0000000410107981 */ /* 0x000f62000c1e1b00 */
[----:B------:R-:W-:Y:S01]  /*0590*/  BSSY B0, `(.L_x_0) ;  /* 0x0000043000007945 */ /* 0x000fe20003800000 */
[C---:B--2---:R-:W-:Y:S01]  /*05a0*/  FMUL R0, R7.reuse, 0.63661974668502807617 ;  /* 0x3f22f98307007820 */ /* 0x044fe20000400000 */
[----:B------:R-:W-:-:S05]  /*05b0*/  FADD.FTZ R4, |R7|, -RZ ;  /* 0x800000ff07047221 */ /* 0x000fca0000010200 */
[----:B------:R-:W1:Y:S01]  /*05c0*/  F2I.FTZ.NTZ R0, R0 ;  /* 0x0000000000007305 */ /* 0x000e620000213100 */
[C---:B------:R-:W-:Y:S02]  /*05d0*/  FSETP.GE.AND P0, PT, R4.reuse, 105615, PT ;  /* 0x47ce47800400780b */ /* 0x040fe40003f06000 */
[----:B------:R-:W-:Y:S02]  /*05e0*/  FSETP.NEU.AND P1, PT, R4, +INF , PT ;  /* 0x7f8000000400780b */ /* 0x000fe40003f2d000 */
[----:B-1----:R-:W-:Y:S01]  /*05f0*/  I2FP.F32.S32 R2, R0 ;  /* 0x0000000000027245 */ /* 0x002fe20000201400 */
[----:B------:R-:W-:-:S04]  /*0600*/  IMAD.MOV.U32 R30, RZ, RZ, R0 ;  /* 0x000000ffff1e7224 */ /* 0x000fc800078e0000 */
[----:B------:R-:W-:-:S04]  /*0610*/  FFMA.FTZ R3, R2, -1.5707962512969970703, R7 ;  /* 0xbfc90fda02037823 */ /* 0x000fc80000010007 */
[----:B------:R-:W-:-:S04]  /*0620*/  FFMA.FTZ R3, R2, -7.5497894158615963534e-08, R3 ;  /* 0xb3a2216802037823 */ /* 0x000fc80000010003 */
[----:B------:R-:W-:-:S04]  /*0630*/  FFMA.FTZ R31, R2, -5.3903029534742383927e-15, R3 ;  /* 0xa7c234c5021f7823 */ /* 0x000fc80000010003 */
[----:B------:R-:W-:Y:S01]  /*0640*/  IMAD.MOV.U32 R4, RZ, RZ, R31 ;  /* 0x000000ffff047224 */ /* 0x000fe200078e001f */
[----:B0-----:R-:W-:Y:S06]  /*0650*/  @!P0 BRA `(.L_x_1) ;  /* 0x0000000000d88947 */ /* 0x001fec0003800000 */
[----:B------:R-:W-:Y:S01]  /*0660*/  @!P1 FMUL.FTZ R4, RZ, R7 ;  /* 0x00000007ff049220 */ /* 0x000fe20000410000 */
[----:B------:R-:W-:Y:S01]  /*0670*/  @!P1 IMAD.MOV.U32 R0, RZ, RZ, RZ ;  /* 0x000000ffff009224 */ /* 0x000fe200078e00ff */
[----:B------:R-:W-:Y:S06]  /*0680*/  @!P1 BRA `(.L_x_1) ;  /* 0x0000000000cc9947 */ /* 0x000fec0003800000 */
[----:B------:R-:W-:Y:S01]  /*0690*/  SHF.R.U32.HI R11, RZ, 0x17, R7 ;  /* 0x00000017ff0b7819 */ /* 0x000fe20000011607 */
[----:B------:R-:W-:Y:S01]  /*06a0*/  IMAD.SHL.U32 R4, R7, 0x100, RZ ;  /* 0x0000010007047824 */ /* 0x000fe200078e00ff */
[----:B------:R-:W-:Y:S01]  /*06b0*/  HFMA2.MMA R2, -RZ, RZ, 0, 0 ;  /* 0x00000000ff027435 */ /* 0x000fe200000001ff */
[----:B------:R-:W-:Y:S01]  /*06c0*/  IMAD.MOV.U32 R18, RZ, RZ, RZ ;  /* 0x000000ffff127224 */ /* 0x000fe200078e00ff */
[----:B------:R-:W-:Y:S01]  /*06d0*/  LOP3.LUT R0, R11, 0xe0, RZ, 0xc0, !PT ;  /* 0x000000e00b007812 */ /* 0x000fe200078ec0ff */
[----:B------:R-:W-:Y:S01]  /*06e0*/  IMAD.MOV.U32 R20, RZ, RZ, RZ ;  /* 0x000000ffff147224 */ /* 0x000fe200078e00ff */
[----:B------:R-:W-:Y:S01]  /*06f0*/  LOP3.LUT R19, R4, 0x80000000, RZ, 0xfc, !PT ;  /* 0x8000000004137812 */ /* 0x000fe200078efcff */
[----:B------:R-:W-:Y:S01]  /*0700*/  IMAD.MOV.U32 R3, RZ, RZ, R1 ;  /* 0x000000ffff037224 */ /* 0x000fe200078e0001 */
[----:B------:R-:W-:Y:S01]  /*0710*/  ULDC.64 UR6, c[0x4][0x8] ;  /* 0x0100020000067ab9 */ /* 0x000fe20000000a00 */
[----:B------:R-:W-:-:S05]  /*0720*/  VIADD R0, R0, 0xffffff80 ;  /* 0xffffff8000007836 */ /* 0x000fca0000000000 */
[----:B------:R-:W-:-:S07]  /*0730*/  SHF.R.U32.HI R0, RZ, 0x5, R0 ;  /* 0x00000005ff007819 */ /* 0x000fce0000011600 */
.L_x_2:
[----:B------:R-:W-:-:S04]  /*0740*/  IADD3 R14, P2, R18, UR6, RZ ;  /* 0x00000006120e7c10 */ /* 0x000fc8000ff5e0ff */
[----:B------:R-:W-:-:S05]  /*0750*/  IADD3.X R15, R20, UR7, RZ, P2, !PT ;  /* 0x00000007140f7c10 */ /* 0x000fca00097fe4ff */
[----:B------:R-:W2:Y:S01]  /*0760*/  LDG.E.CONSTANT R14, desc[UR4][R14.64] ;  /* 0x000000040e0e7981 */ /* 0x000ea2000c1e9900 */
[----:B------:R-:W-:Y:S01]  /*0770*/  IADD3 R18, P3, R18, 0x4, RZ ;  /* 0x0000000412127810 */ /* 0x000fe20007f7e0ff */
[----:B------:R-:W-:Y:S02]  /*0780*/  IMAD.MOV.U32 R12, RZ, RZ, R2 ;  /* 0x000000ffff0c7224 */ /* 0x000fe400078e0002 */
[----:B------:R-:W-:Y:S01]  /*0790*/  IMAD.MOV.U32 R13, RZ, RZ, RZ ;  /* 0x000000ffff0d7224 */ /* 0x000fe200078e00ff */
[----:B------:R-:W-:Y:S02]  /*07a0*/  ISETP.NE.U32.AND P2, PT, R18, 0x18, PT ;  /* 0x000000181200780c */ /* 0x000fe40003f45070 */
[----:B------:R-:W-:-:S04]  /*07b0*/  IADD3.X R20, RZ, R20, RZ, P3, !PT ;  /* 0x00000014ff147210 */ /* 0x000fc80001ffe4ff */
[----:B------:R-:W-:Y:S01]  /*07c0*/  ISETP.NE.AND.EX P2, PT, R20, RZ, PT, P2 ;  /* 0x000000ff1400720c */ /* 0x000fe20003f45320 */
[----:B--2---:R-:W-:-:S04]  /*07d0*/  IMAD.WIDE.U32 R12, R19, R14, R12 ;  /* 0x0000000e130c7225 */ /* 0x004fc800078e000c */
[----:B------:R-:W-:Y:S01]  /*07e0*/  IMAD.MOV.U32 R2, RZ, RZ, R13 ;  /* 0x000000ffff027224 */ /* 0x000fe200078e000d */
[----:B------:R0:W-:Y:S02]  /*07f0*/  STL [R3], R12 ;  /* 0x0000000c03007387 */ /* 0x0001e40000100800 */
[----:B0-----:R-:W-:-:S05]  /*0800*/  VIADD R3, R3, 0x4 ;  /* 0x0000000403037836 */ /* 0x001fca0000000000 */
[----:B------:R-:W-:Y:S05]  /*0810*/  @P2 BRA `(.L_x_2) ;  /* 0xfffffffc00c82947 */ /* 0x000fea000383ffff */
[----:B------:R-:W-:Y:S01]  /*0820*/  LOP3.LUT P2, RZ, R7, 0xf800000, RZ, 0xc0, !PT ;  /* 0x0f80000007ff7812 */ /* 0x000fe2000784c0ff */
[----:B------:R-:W-:Y:S01]  /*0830*/  IMAD R14, R0, -0x4, R1 ;  /* 0xfffffffc000e7824 */ /* 0x000fe200078e0201 */
[----:B------:R0:W-:Y:S04]  /*0840*/  STL [R1+0x18], R2 ;  /* 0x0000180201007387 */ /* 0x0001e80000100800 */
[----:B------:R-:W2:Y:S04]  /*0850*/  LDL R3, [R14+0x14] ;  /* 0x000014000e037983 */ /* 0x000ea80000100800 */
[----:B------:R-:W2:Y:S04]  /*0860*/  LDL R0, [R14+0x18] ;  /* 0x000018000e007983 */ /* 0x000ea80000100800 */
[----:B------:R-:W3:Y:S01]  /*0870*/  @P2 LDL R4, [R14+0x10] ;  /* 0x000010000e042983 */ /* 0x000ee20000100800 */
[----:B------:R-:W-:Y:S01]  /*0880*/  UMOV UR6, 0x54442d19 ;  /* 0x54442d1900067882 */ /* 0x000fe20000000000 */
[----:B------:R-:W-:Y:S01]  /*0890*/  UMOV UR7, 0x3bf921fb ;  /* 0x3bf921fb00077882 */ /* 0x000fe20000000000 */
[----:B--2---:R-:W-:-:S02]  /*08a0*/  SHF.L.W.U32.HI R0, R3, R11, R0 ;  /* 0x0000000b03007219 */ /* 0x004fc40000010e00 */
[----:B---3--:R-:W-:Y:S02]  /*08b0*/  @P2 SHF.L.W.U32.HI R3, R4, R11, R3 ;  /* 0x0000000b04032219 */ /* 0x008fe40000010e03 */
[----:B------:R-:W-:Y:S02]  /*08c0*/  ISETP.GE.AND P2, PT, R7, RZ, PT ;  /* 0x000000ff0700720c */ /* 0x000fe40003f46270 */
[C---:B------:R-:W-:Y:S01]  /*08d0*/  SHF.L.W.U32.HI R4, R3.reuse, 0x2, R0 ;  /* 0x0000000203047819 */ /* 0x040fe20000010e00 */
[----:B------:R-:W-:-:S03]  /*08e0*/  IMAD.SHL.U32 R3, R3, 0x4, RZ ;  /* 0x0000000403037824 */ /* 0x000fc600078e00ff */
[----:B------:R-:W-:Y:S02]  /*08f0*/  SHF.R.S32.HI R11, RZ, 0x1f, R4 ;  /* 0x0000001fff0b7819 */ /* 0x000fe40000011404 */
[----:B------:R-:W-:Y:S02]  /*0900*/  LOP3.LUT R14, R4, R7, RZ, 0x3c, !PT ;  /* 0x00000007040e7212 */ /* 0x000fe400078e3cff */
[C---:B------:R-:W-:Y:S02]  /*0910*/  LOP3.LUT R12, R11.reuse, R3, RZ, 0x3c, !PT ;  /* 0x000000030b0c7212 */ /* 0x040fe400078e3cff */
[----:B------:R-:W-:Y:S02]  /*0920*/  LOP3.LUT R13, R11, R4, RZ, 0x3c, !PT ;  /* 0x000000040b0d7212 */ /* 0x000fe400078e3cff */
[----:B------:R-:W-:Y:S02]  /*0930*/  SHF.R.U32.HI R11, RZ, 0x1e, R0 ;  /* 0x0000001eff0b7819 */ /* 0x000fe40000011600 */
[----:B------:R-:W-:-:S02]  /*0940*/  ISETP.GE.AND P3, PT, R14, RZ, PT ;  /* 0x000000ff0e00720c */ /* 0x000fc40003f66270 */
[----:B------:R-:W0:Y:S01]  /*0950*/  I2F.F64.S64 R12, R12 ;  /* 0x0000000c000c7312 */ /* 0x000e220000301c00 */
[----:B------:R-:W-:-:S05]  /*0960*/  LEA.HI R0, R4, R11, RZ, 0x1 ;  /* 0x0000000b04007211 */ /* 0x000fca00078f08ff */
[----:B------:R-:W-:-:S04]  /*0970*/  IMAD.MOV R4, RZ, RZ, -R0 ;  /* 0x000000ffff047224 */ /* 0x000fc800078e0a00 */
[----:B------:R-:W-:Y:S01]  /*0980*/  @!P2 IMAD.MOV.U32 R0, RZ, RZ, R4 ;  /* 0x000000ffff00a224 */ /* 0x000fe200078e0004 */
[----:B0-----:R-:W-:-:S10]  /*0990*/  DMUL R2, R12, UR6 ;  /* 0x000000060c027c28 */ /* 0x001fd40008000000 */
[----:B------:R-:W0:Y:S02]  /*09a0*/  F2F.F32.F64 R2, R2 ;  /* 0x0000000200027310 */ /* 0x000e240000301000 */
[----:B0-----:R-:W-:-:S07]  /*09b0*/  FSEL R4, -R2, R2, !P3 ;  /* 0x0000000202047208 */ /* 0x001fce0005800100 */
.L_x_1:
[----:B------:R-:W-:Y:S05]  /*09c0*/  BSYNC B0 ;  /* 0x0000000000007941 */ /* 0x000fea0003800000 */
.L_x_0:
[----:B-----5:R-:W-:Y:S01]  /*09d0*/  FMUL R13, R8, 0.63661974668502807617 ;  /* 0x3f22f983080d7820 */ /* 0x020fe20000400000 */
[----:B------:R-:W-:Y:S01]  /*09e0*/  LOP3.LUT R2, R0, 0x1, RZ, 0xc0, !PT ;  /* 0x0000000100027812 */ /* 0x000fe200078ec0ff */
[----:B------:R-:W-:Y:S01]  /*09f0*/  FMUL.FTZ R14, R4, R4 ;  /* 0x00000004040e7220 */ /* 0x000fe20000410000 */
[----:B------:R-:W-:Y:S01]  /*0a00*/  FADD.FTZ R29, |R8|, -RZ ;  /* 0x800000ff081d7221 */ /* 0x000fe20000010200 */
[----:B------:R-:W-:Y:S01]  /*0a10*/  VIADD R0, R0, 0x1 ;  /* 0x0000000100007836 */ /* 0x000fe20000000000 */
[----:B------:R-:W-:Y:S01]  /*0a20*/  ISETP.NE.U32.AND P2, PT, R2, 0x1, PT ;  /* 0x000000010200780c */ /* 0x000fe20003f45070 */
[----:B------:R-:W0:Y:S01]  /*0a30*/  F2I.FTZ.NTZ R13, R13 ;  /* 0x0000000d000d7305 */ /* 0x000e220000213100 */
[----:B------:R-:W-:Y:S01]  /*0a40*/  IMAD.MOV.U32 R2, RZ, RZ, -0x46b2bead ;  /* 0xb94d4153ff027424 */ /* 0x000fe200078e00ff */
[----:B------:R-:W-:Y:S01]  /*0a50*/  MOV R3, 0x3c0885e4 ;  /* 0x3c0885e400037802 */ /* 0x000fe20000000f00 */
[----:B------:R-:W-:Y:S01]  /*0a60*/  BSSY B0, `(.L_x_3) ;  /* 0x000004d000007945 */ /* 0x000fe20003800000 */
[----:B------:R-:W-:-:S02]  /*0a70*/  FSETP.GE.AND P4, PT, R29, 105615, PT ;  /* 0x47ce47801d00780b */ /* 0x000fc40003f86000 */
[----:B------:R-:W-:Y:S02]  /*0a80*/  LOP3.LUT P3, RZ, R0, 0x2, RZ, 0xc0, !PT ;  /* 0x0000000200ff7812 */ /* 0x000fe4000786c0ff */
[----:B------:R-:W-:-:S04]  /*0a90*/  FSEL R0, R4, 1, !P2 ;  /* 0x3f80000004007808 */ /* 0x000fc80005000000 */
[----:B------:R-:W-:Y:S02]  /*0aa0*/  @P2 IMAD.MOV.U32 R11, RZ, RZ, 0x37cbac00 ;  /* 0x37cbac00ff0b2424 */ /* 0x000fe400078e00ff */
[C---:B------:R-:W-:Y:S01]  /*0ab0*/  FFMA.FTZ R19, R14.reuse, R0, RZ ;  /* 0x000000000e137223 */ /* 0x040fe200000100ff */
[----:B------:R-:W-:Y:S01]  /*0ac0*/  @P2 IMAD.MOV.U32 R3, RZ, RZ, 0x3d2aaabb ;  /* 0x3d2aaabbff032424 */ /* 0x000fe200078e00ff */
[----:B0-----:R-:W-:Y:S01]  /*0ad0*/  I2FP.F32.S32 R15, R13 ;  /* 0x0000000d000f7245 */ /* 0x001fe20000201400 */
[C---:B------:R-:W-:Y:S01]  /*0ae0*/  @P2 FFMA.FTZ R2, R14.reuse, R11, -0.0013887860113754868507 ;  /* 0xbab607ed0e022423 */ /* 0x040fe2000001000b */
[----:B------:R-:W-:Y:S02]  /*0af0*/  IMAD.MOV.U32 R11, RZ, RZ, -0x41d55558 ;  /* 0xbe2aaaa8ff0b7424 */ /* 0x000fe400078e00ff */
[----:B------:R-:W-:Y:S02]  /*0b00*/  @P2 IMAD.MOV.U32 R11, RZ, RZ, -0x41000001 ;  /* 0xbeffffffff0b2424 */ /* 0x000fe400078e00ff */
[----:B------:R-:W-:Y:S01]  /*0b10*/  FFMA.FTZ R12, R15, -1.5707962512969970703, R8 ;  /* 0xbfc90fda0f0c7823 */ /* 0x000fe20000010008 */
[----:B------:R-:W-:Y:S01]  /*0b20*/  FFMA.FTZ R2, R14, R2, R3 ;  /* 0x000000020e027223 */ /* 0x000fe20000010003 */
[----:B------:R-:W-:-:S02]  /*0b30*/  FSETP.NEU.AND P2, PT, R29, +INF , PT ;  /* 0x7f8000001d00780b */ /* 0x000fc40003f4d000 */
[C---:B------:R-:W-:Y:S01]  /*0b40*/  FFMA.FTZ R12, R15.reuse, -7.5497894158615963534e-08, R12 ;  /* 0xb3a221680f0c7823 */ /* 0x040fe2000001000c */
[----:B------:R-:W-:Y:S01]  /*0b50*/  FFMA.FTZ R3, R14, R2, R11 ;  /* 0x000000020e037223 */ /* 0x000fe2000001000b */
[----:B------:R-:W-:Y:S02]  /*0b60*/  P2R R2, PR, RZ, 0x10 ;  /* 0x00000010ff027803 */ /* 0x000fe40000000000 */
[----:B------:R-:W-:Y:S01]  /*0b70*/  FFMA.FTZ R11, R15, -5.3903029534742383927e-15, R12 ;  /* 0xa7c234c50f0b7823 */ /* 0x000fe2000001000c */
[----:B------:R-:W-:Y:S01]  /*0b80*/  FFMA.FTZ R0, R19, R3, R0 ;  /* 0x0000000313007223 */ /* 0x000fe20000010000 */
[----:B------:R-:W-:-:S03]  /*0b90*/  IMAD.MOV.U32 R12, RZ, RZ, R13 ;  /* 0x000000ffff0c7224 */ /* 0x000fc600078e000d */
[----:B------:R-:W-:Y:S01]  /*0ba0*/  MOV R2, R11 ;  /* 0x0000000b00027202 */ /* 0x000fe20000000f00 */
[----:B------:R-:W-:Y:S01]  /*0bb0*/  @P3 FFMA.FTZ R0, R0, -1, RZ ;  /* 0xbf80000000003823 */ /* 0x000fe200000100ff */
[----:B------:R-:W-:Y:S06]  /*0bc0*/  @!P4 BRA `(.L_x_4) ;  /* 0x0000000000d8c947 */ /* 0x000fec0003800000 */
[----:B------:R-:W-:Y:S01]  /*0bd0*/  @!P2 FMUL.FTZ R2, RZ, R8 ;  /* 0x00000008ff02a220 */ /* 0x000fe20000410000 */
[----:B------:R-:W-:Y:S01]  /*0be0*/  @!P2 IMAD.MOV.U32 R13, RZ, RZ, RZ ;  /* 0x000000ffff0da224 */ /* 0x000fe200078e00ff */
[----:B------:R-:W-:Y:S06]  /*0bf0*/  @!P2 BRA `(.L_x_4) ;  /* 0x0000000000cca947 */ /* 0x000fec0003800000 */
[----:B------:R-:W-:Y:S01]  /*0c00*/  SHF.R.U32.HI R13, RZ, 0x17, R8 ;  /* 0x00000017ff0d7819 */ /* 0x000fe20000011608 */
[----:B------:R-:W-:Y:S01]  /*0c10*/  IMAD.SHL.U32 R14, R8, 0x100, RZ ;  /* 0x00000100080e7824 */ /* 0x000fe200078e00ff */
[----:B------:R-:W-:Y:S01]  /*0c20*/  MOV R3, R1 ;  /* 0x0000000100037202 */ /* 0x000fe20000000f00 */
[----:B------:R-:W-:Y:S01]  /*0c30*/  IMAD.MOV.U32 R4, RZ, RZ, RZ ;  /* 0x000000ffff047224 */ /* 0x000fe200078e00ff */
[----:B------:R-:W-:Y:S01]  /*0c40*/  LOP3.LUT R2, R13, 0xe0, RZ, 0xc0, !PT ;  /* 0x000000e00d027812 */ /* 0x000fe200078ec0ff */
[----:B------:R-:W-:Y:S01]  /*0c50*/  IMAD.MOV.U32 R20, RZ, RZ, RZ ;  /* 0x000000ffff147224 */ /* 0x000fe200078e00ff */
[----:B------:R-:W-:Y:S01]  /*0c60*/  LOP3.LUT R21, R14, 0x80000000, RZ, 0xfc, !PT ;  /* 0x800000000e157812 */ /* 0x000fe200078efcff */
[----:B------:R-:W-:Y:S01]  /*0c70*/  IMAD.MOV.U32 R22, RZ, RZ, RZ ;  /* 0x000000ffff167224 */ /* 0x000fe200078e00ff */
[----:B------:R-:W-:Y:S01]  /*0c80*/  ULDC.64 UR6, c[0x4][0x8] ;  /* 0x0100020000067ab9 */ /* 0x000fe20000000a00 */
[----:B------:R-:W-:-:S05]  /*0c90*/  VIADD R2, R2, 0xffffff80 ;  /* 0xffffff8002027836 */ /* 0x000fca0000000000 */
[----:B------:R-:W-:-:S07]  /*0ca0*/  SHF.R.U32.HI R2, RZ, 0x5, R2 ;  /* 0x00000005ff027819 */ /* 0x000fce0000011602 */
.L_x_5:
[----:B------:R-:W-:-:S04]  /*0cb0*/  IADD3 R14, P3, R20, UR6, RZ ;  /* 0x00000006140e7c10 */ /* 0x000fc8000ff7e0ff */
[----:B------:R-:W-:-:S05]  /*0cc0*/  IADD3.X R15, R22, UR7, RZ, P3, !PT ;  /* 0x00000007160f7c10 */ /* 0x000fca0009ffe4ff */
[----:B------:R0:W2:Y:S01]  /*0cd0*/  LDG.E.CONSTANT R18, desc[UR4][R14.64] ;  /* 0x000000040e127981 */ /* 0x0000a2000c1e9900 */
[----:B------:R-:W-:-:S04]  /*0ce0*/  IADD3 R20, P4, R20, 0x4, RZ ;  /* 0x0000000414147810 */ /* 0x000fc80007f9e0ff */
[----:B------:R-:W-:Y:S01]  /*0cf0*/  ISETP.NE.U32.AND P3, PT, R20, 0x18, PT ;  /* 0x000000181400780c */ /* 0x000fe20003f65070 */
[----:B------:R-:W-:Y:S02]  /*0d00*/  IMAD.X R22, RZ, RZ, R22, P4 ;  /* 0x000000ffff167224 */ /* 0x000fe400020e0616 */
[----:B0-----:R-:W-:-:S03]  /*0d10*/  IMAD.MOV.U32 R14, RZ, RZ, R4 ;  /* 0x000000ffff0e7224 */ /* 0x001fc600078e0004 */
[----:B------:R-:W-:Y:S01]  /*0d20*/  ISETP.NE.AND.EX P3, PT, R22, RZ, PT, P3 ;  /* 0x000000ff1600720c */ /* 0x000fe20003f65330 */
[----:B------:R-:W-:Y:S02]  /*0d30*/  IMAD.MOV.U32 R15, RZ, RZ, RZ ;  /* 0x000000ffff0f7224 */ /* 0x000fe400078e00ff */
[----:B--2---:R-:W-:-:S04]  /*0d40*/  IMAD.WIDE.U32 R18, R21, R18, R14 ;  /* 0x0000001215127225 */ /* 0x004fc800078e000e */
[----:B------:R-:W-:Y:S01]  /*0d50*/  IMAD.MOV.U32 R4, RZ, RZ, R19 ;  /* 0x000000ffff047224 */ /* 0x000fe200078e0013 */
[----:B------:R0:W-:Y:S02]  /*0d60*/  STL [R3], R18 ;  /* 0x0000001203007387 */ /* 0x0001e40000100800 */
[----:B0-----:R-:W-:-:S03]  /*0d70*/  VIADD R3, R3, 0x4 ;  /* 0x0000000403037836 */ /* 0x001fc60000000000 */
        /* <DEDUP_REMOVED lines=12> */
[C-C-:B------:R-:W-:Y:S02]  /*0e40*/  SHF.L.W.U32.HI R13, R3.reuse, 0x2, R2.reuse ;  /* 0x00000002030d7819 */ /* 0x140fe40000010e02 */
[----:B------:R-:W-:Y:S02]  /*0e50*/  SHF.L.U32 R3, R3, 0x2, RZ ;  /* 0x0000000203037819 */ /* 0x000fe400000006ff */
[----:B------:R-:W-:Y:S02]  /*0e60*/  SHF.R.S32.HI R14, RZ, 0x1f, R13 ;  /* 0x0000001fff0e7819 */ /* 0x000fe4000001140d */
[----:B------:R-:W-:-:S02]  /*0e70*/  SHF.R.U32.HI R2, RZ, 0x1e, R2 ;  /* 0x0000001eff027819 */ /* 0x000fc40000011602 */
[C---:B------:R-:W-:Y:S02]  /*0e80*/  LOP3.LUT R18, R14.reuse, R3, RZ, 0x3c, !PT ;  /* 0x000000030e127212 */ /* 0x040fe400078e3cff */
[----:B------:R-:W-:Y:S02]  /*0e90*/  LOP3.LUT R19, R14, R13, RZ, 0x3c, !PT ;  /* 0x0000000d0e137212 */ /* 0x000fe400078e3cff */
[C---:B------:R-:W-:Y:S02]  /*0ea0*/  LOP3.LUT R3, R13.reuse, R8, RZ, 0x3c, !PT ;  /* 0x000000080d037212 */ /* 0x040fe400078e3cff */
[----:B------:R-:W-:Y:S02]  /*0eb0*/  LEA.HI R13, R13, R2, RZ, 0x1 ;  /* 0x000000020d0d7211 */ /* 0x000fe400078f08ff */
[----:B------:R-:W1:Y:S01]  /*0ec0*/  I2F.F64.S64 R18, R18 ;  /* 0x0000001200127312 */ /* 0x000e620000301c00 */
[----:B------:R-:W-:Y:S02]  /*0ed0*/  ISETP.GE.AND P4, PT, R3, RZ, PT ;  /* 0x000000ff0300720c */ /* 0x000fe40003f86270 */
[----:B------:R-:W-:-:S04]  /*0ee0*/  IMAD.MOV R2, RZ, RZ, -R13 ;  /* 0x000000ffff027224 */ /* 0x000fc800078e0a0d */
[----:B------:R-:W-:Y:S01]  /*0ef0*/  @!P3 IMAD.MOV.U32 R13, RZ, RZ, R2 ;  /* 0x000000ffff0db224 */ /* 0x000fe200078e0002 */
[----:B-1----:R-:W-:-:S10]  /*0f00*/  DMUL R14, R18, UR6 ;  /* 0x00000006120e7c28 */ /* 0x002fd40008000000 */
[----:B------:R-:W1:Y:S02]  /*0f10*/  F2F.F32.F64 R14, R14 ;  /* 0x0000000e000e7310 */ /* 0x000e640000301000 */
[----:B01----:R-:W-:-:S07]  /*0f20*/  FSEL R2, -R14, R14, !P4 ;  /* 0x0000000e0e027208 */ /* 0x003fce0006000100 */
.L_x_4:
[----:B------:R-:W-:Y:S05]  /*0f30*/  BSYNC B0 ;  /* 0x0000000000007941 */ /* 0x000fea0003800000 */
.L_x_3:
[----:B------:R-:W-:Y:S01]  /*0f40*/  LOP3.LUT R3, R13, 0x1, RZ, 0xc0, !PT ;  /* 0x000000010d037812 */ /* 0x000fe200078ec0ff */
[C---:B------:R-:W-:Y:S01]  /*0f50*/  FMUL R24, R9.reuse, 0.63661974668502807617 ;  /* 0x3f22f98309187820 */ /* 0x040fe20000400000 */
[C---:B------:R-:W-:Y:S01]  /*0f60*/  FMUL.FTZ R19, R2.reuse, R2 ;  /* 0x0000000202137220 */ /* 0x040fe20000410000 */
[----:B------:R-:W-:Y:S01]  /*0f70*/  FADD.FTZ R27, |R9|, -RZ ;  /* 0x800000ff091b7221 */ /* 0x000fe20000010200 */
[----:B------:R-:W-:Y:S01]  /*0f80*/  ISETP.NE.U32.AND P3, PT, R3, 0x1, PT ;  /* 0x000000010300780c */ /* 0x000fe20003f65070 */
[----:B------:R-:W-:Y:S01]  /*0f90*/  IMAD.MOV.U32 R3, RZ, RZ, -0x46b2bead ;  /* 0xb94d4153ff037424 */ /* 0x000fe200078e00ff */
[----:B------:R-:W-:Y:S01]  /*0fa0*/  IADD3 R15, R13, 0x1, RZ ;  /* 0x000000010d0f7810 */ /* 0x000fe20007ffe0ff */
[----:B------:R-:W0:Y:S01]  /*0fb0*/  F2I.FTZ.NTZ R24, R24 ;  /* 0x0000001800187305 */ /* 0x000e220000213100 */
[----:B------:R-:W-:Y:S01]  /*0fc0*/  IMAD.MOV.U32 R4, RZ, RZ, 0x3c0885e4 ;  /* 0x3c0885e4ff047424 */ /* 0x000fe200078e00ff */
[----:B------:R-:W-:Y:S01]  /*0fd0*/  FSETP.GE.AND P5, PT, R27, 105615, PT ;  /* 0x47ce47801b00780b */ /* 0x000fe20003fa6000 */
[----:B------:R-:W-:Y:S01]  /*0fe0*/  IMAD.MOV.U32 R13, RZ, RZ, -0x41d55558 ;  /* 0xbe2aaaa8ff0d7424 */ /* 0x000fe200078e00ff */
[----:B------:R-:W-:Y:S01]  /*0ff0*/  LOP3.LUT P4, RZ, R15, 0x2, RZ, 0xc0, !PT ;  /* 0x000000020fff7812 */ /* 0x000fe2000788c0ff */
[----:B------:R-:W-:Y:S01]  /*1000*/  BSSY B0, `(.L_x_6) ;  /* 0x0000049000007945 */ /* 0x000fe20003800000 */
[----:B------:R-:W-:-:S04]  /*1010*/  FSEL R2, R2, 1, !P3 ;  /* 0x3f80000002027808 */ /* 0x000fc80005800000 */
[----:B------:R-:W-:Y:S02]  /*1020*/  @P3 IMAD.MOV.U32 R14, RZ, RZ, 0x37cbac00 ;  /* 0x37cbac00ff0e3424 */ /* 0x000fe400078e00ff */
[----:B------:R-:W-:Y:S02]  /*1030*/  @P3 IMAD.MOV.U32 R4, RZ, RZ, 0x3d2aaabb ;  /* 0x3d2aaabbff043424 */ /* 0x000fe400078e00ff */
[----:B------:R-:W-:Y:S01]  /*1040*/  @P3 FFMA.FTZ R3, R19, R14, -0.0013887860113754868507 ;  /* 0xbab607ed13033423 */ /* 0x000fe2000001000e */
[----:B0-----:R-:W-:Y:S01]  /*1050*/  I2FP.F32.S32 R14, R24 ;  /* 0x00000018000e7245 */ /* 0x001fe20000201400 */
[----:B------:R-:W-:Y:S01]  /*1060*/  @P3 IMAD.MOV.U32 R13, RZ, RZ, -0x41000001 ;  /* 0xbeffffffff0d3424 */ /* 0x000fe200078e00ff */
[----:B------:R-:W-:Y:S01]  /*1070*/  FSETP.NEU.AND P3, PT, R27, +INF , PT ;  /* 0x7f8000001b00780b */ /* 0x000fe20003f6d000 */
[----:B------:R-:W-:Y:S02]  /*1080*/  FFMA.FTZ R4, R19, R3, R4 ;  /* 0x0000000313047223 */ /* 0x000fe40000010004 */
[----:B------:R-:W-:-:S02]  /*1090*/  FFMA.FTZ R15, R14, -1.5707962512969970703, R9 ;  /* 0xbfc90fda0e0f7823 */ /* 0x000fc40000010009 */
[C---:B------:R-:W-:Y:S01]  /*10a0*/  FFMA.FTZ R3, R19.reuse, R4, R13 ;  /* 0x0000000413037223 */ /* 0x040fe2000001000d */
[----:B------:R-:W-:Y:S01]  /*10b0*/  FFMA.FTZ R19, R19, R2, RZ ;  /* 0x0000000213137223 */ /* 0x000fe200000100ff */
[C---:B------:R-:W-:Y:S01]  /*10c0*/  FFMA.FTZ R15, R14.reuse, -7.5497894158615963534e-08, R15 ;  /* 0xb3a221680e0f7823 */ /* 0x040fe2000001000f */
[----:B------:R-:W-:Y:S02]  /*10d0*/  P2R R4, PR, RZ, 0x20 ;  /* 0x00000020ff047803 */ /* 0x000fe40000000000 */
[----:B------:R-:W-:Y:S01]  /*10e0*/  FFMA.FTZ R2, R19, R3, R2 ;  /* 0x0000000313027223 */ /* 0x000fe20000010002 */
[----:B------:R-:W-:Y:S01]  /*10f0*/  FFMA.FTZ R13, R14, -5.3903029534742383927e-15, R15 ;  /* 0xa7c234c50e0d7823 */ /* 0x000fe2000001000f */
[----:B------:R-:W-:Y:S02]  /*1100*/  IMAD.MOV.U32 R14, RZ, RZ, R24 ;  /* 0x000000ffff0e7224 */ /* 0x000fe400078e0018 */
[----:B------:R-:W-:Y:S01]  /*1110*/  @P4 FFMA.FTZ R2, R2, -1, RZ ;  /* 0xbf80000002024823 */ /* 0x000fe200000100ff */
[----:B------:R-:W-:Y:S01]  /*1120*/  IMAD.MOV.U32 R15, RZ, RZ, R13 ;  /* 0x000000ffff0f7224 */ /* 0x000fe200078e000d */
[----:B------:R-:W-:Y:S06]  /*1130*/  @!P5 BRA `(.L_x_7) ;  /* 0x0000000000d4d947 */ /* 0x000fec0003800000 */
[----:B------:R-:W-:Y:S01]  /*1140*/  @!P3 FMUL.FTZ R15, RZ, R9 ;  /* 0x00000009ff0fb220 */ /* 0x000fe20000410000 */
[----:B------:R-:W-:Y:S01]  /*1150*/  @!P3 MOV R24, RZ ;  /* 0x000000ff0018b202 */ /* 0x000fe20000000f00 */
[----:B------:R-:W-:Y:S06]  /*1160*/  @!P3 BRA `(.L_x_7) ;  /* 0x0000000000c8b947 */ /* 0x000fec0003800000 */
[----:B------:R-:W-:Y:S01]  /*1170*/  SHF.R.U32.HI R23, RZ, 0x17, R9 ;  /* 0x00000017ff177819 */ /* 0x000fe20000011609 */
[----:B------:R-:W-:Y:S01]  /*1180*/  IMAD.SHL.U32 R15, R9, 0x100, RZ ;  /* 0x00000100090f7824 */ /* 0x000fe200078e00ff */
[----:B------:R-:W-:Y:S01]  /*1190*/  CS2R R24, SRZ ;  /* 0x0000000000187805 */ /* 0x000fe2000001ff00 */
[----:B------:R-:W-:Y:S01]  /*11a0*/  IMAD.MOV.U32 R22, RZ, RZ, RZ ;  /* 0x000000ffff167224 */ /* 0x000fe200078e00ff */
[----:B------:R-:W-:Y:S01]  /*11b0*/  LOP3.LUT R3, R23, 0xe0, RZ, 0xc0, !PT ;  /* 0x000000e017037812 */ /* 0x000fe200078ec0ff */
[----:B------:R-:W-:Y:S01]  /*11c0*/  ULDC.64 UR6, c[0x4][0x8] ;  /* 0x0100020000067ab9 */ /* 0x000fe20000000a00 */
[----:B------:R-:W-:-:S03]  /*11d0*/  LOP3.LUT R15, R15, 0x80000000, RZ, 0xfc, !PT ;  /* 0x800000000f0f7812 */ /* 0x000fc600078efcff */
[----:B------:R-:W-:Y:S02]  /*11e0*/  VIADD R4, R3, 0xffffff80 ;  /* 0xffffff8003047836 */ /* 0x000fe40000000000 */
[----:B------:R-:W-:-:S03]  /*11f0*/  IMAD.MOV.U32 R3, RZ, RZ, R1 ;  /* 0x000000ffff037224 */ /* 0x000fc600078e0001 */
[----:B------:R-:W-:-:S07]  /*1200*/  SHF.R.U32.HI R4, RZ, 0x5, R4 ;  /* 0x00000005ff047819 */ /* 0x000fce0000011604 */
.L_x_8:
[----:B------:R-:W-:-:S04]  /*1210*/  IADD3 R18, P4, R24, UR6, RZ ;  /* 0x0000000618127c10 */ /* 0x000fc8000ff9e0ff */
[----:B------:R-:W-:-:S05]  /*1220*/  IADD3.X R19, R25, UR7, RZ, P4, !PT ;  /* 0x0000000719137c10 */ /* 0x000fca000a7fe4ff */
[----:B------:R-:W2:Y:S01]  /*1230*/  LDG.E.CONSTANT R18, desc[UR4][R18.64] ;  /* 0x0000000412127981 */ /* 0x000ea2000c1e9900 */
[----:B------:R-:W-:Y:S01]  /*1240*/  IADD3 R24, P4, R24, 0x4, RZ ;  /* 0x0000000418187810 */ /* 0x000fe20007f9e0ff */
[----:B------:R-:W-:Y:S01]  /*1250*/  HFMA2.MMA R21, -RZ, RZ, 0, 0 ;  /* 0x00000000ff157435 */ /* 0x000fe200000001ff */
[----:B------:R-:W-:-:S03]  /*1260*/  IMAD.MOV.U32 R20, RZ, RZ, R22 ;  /* 0x000000ffff147224 */ /* 0x000fc600078e0016 */
[----:B------:R-:W-:Y:S01]  /*1270*/  IMAD.X R25, RZ, RZ, R25, P4 ;  /* 0x000000ffff197224 */ /* 0x000fe200020e0619 */
[----:B------:R-:W-:-:S04]  /*1280*/  ISETP.NE.U32.AND P4, PT, R24, 0x18, PT ;  /* 0x000000181800780c */ /* 0x000fc80003f85070 */
        /* <DEDUP_REMOVED lines=15> */
[----:B---3--:R-:W-:-:S04]  /*1380*/  @P4 SHF.L.W.U32.HI R4, R15, R23, R4 ;  /* 0x000000170f044219 */ /* 0x008fc80000010e04 */
[C-C-:B------:R-:W-:Y:S01]  /*1390*/  SHF.L.W.U32.HI R24, R4.reuse, 0x2, R3.reuse ;  /* 0x0000000204187819 */ /* 0x140fe20000010e03 */
[----:B------:R-:W-:Y:S01]  /*13a0*/  IMAD.SHL.U32 R4, R4, 0x4, RZ ;  /* 0x0000000404047824 */ /* 0x000fe200078e00ff */
[----:B------:R-:W-:Y:S02]  /*13b0*/  SHF.R.U32.HI R3, RZ, 0x1e, R3 ;  /* 0x0000001eff037819 */ /* 0x000fe40000011603 */
[----:B------:R-:W-:-:S04]  /*13c0*/  SHF.R.S32.HI R15, RZ, 0x1f, R24 ;  /* 0x0000001fff0f7819 */ /* 0x000fc80000011418 */
[C---:B------:R-:W-:Y:S02]  /*13d0*/  LOP3.LUT R18, R15.reuse, R4, RZ, 0x3c, !PT ;  /* 0x000000040f127212 */ /* 0x040fe400078e3cff */
[----:B------:R-:W-:Y:S02]  /*13e0*/  LOP3.LUT R19, R15, R24, RZ, 0x3c, !PT ;  /* 0x000000180f137212 */ /* 0x000fe400078e3cff */
[C---:B------:R-:W-:Y:S02]  /*13f0*/  LOP3.LUT R4, R24.reuse, R9, RZ, 0x3c, !PT ;  /* 0x0000000918047212 */ /* 0x040fe400078e3cff */
[----:B------:R-:W-:Y:S02]  /*1400*/  LEA.HI R24, R24, R3, RZ, 0x1 ;  /* 0x0000000318187211 */ /* 0x000fe400078f08ff */
[----:B------:R-:W1:Y:S01]  /*1410*/  I2F.F64.S64 R18, R18 ;  /* 0x0000001200127312 */ /* 0x000e620000301c00 */
[----:B------:R-:W-:Y:S02]  /*1420*/  ISETP.GE.AND P4, PT, R4, RZ, PT ;  /* 0x000000ff0400720c */ /* 0x000fe40003f86270 */
[----:B------:R-:W-:Y:S01]  /*1430*/  IMAD.MOV R3, RZ, RZ, -R24 ;  /* 0x000000ffff037224 */ /* 0x000fe200078e0a18 */
[----:B-1----:R-:W-:-:S10]  /*1440*/  DMUL R20, R18, UR6 ;  /* 0x0000000612147c28 */ /* 0x002fd40008000000 */
[----:B------:R-:W1:Y:S02]  /*1450*/  F2F.F32.F64 R20, R20 ;  /* 0x0000001400147310 */ /* 0x000e640000301000 */
[----:B-1----:R-:W-:Y:S02]  /*1460*/  FSEL R15, -R20, R20, !P4 ;  /* 0x00000014140f7208 */ /* 0x002fe40006000100 */
[----:B------:R-:W-:-:S13]  /*1470*/  ISETP.GE.AND P4, PT, R9, RZ, PT ;  /* 0x000000ff0900720c */ /* 0x000fda0003f86270 */
[----:B0-----:R-:W-:-:S07]  /*1480*/  @!P4 MOV R24, R3 ;  /* 0x000000030018c202 */ /* 0x001fce0000000f00 */
.L_x_7:
[----:B------:R-:W-:Y:S05]  /*1490*/  BSYNC B0 ;  /* 0x0000000000007941 */ /* 0x000fea0003800000 */
.L_x_6:
[----:B------:R-:W-:Y:S01]  /*14a0*/  LOP3.LUT R3, R24, 0x1, RZ, 0xc0, !PT ;  /* 0x0000000118037812 */ /* 0x000fe200078ec0ff */
[----:B------:R-:W-:Y:S01]  /*14b0*/  FMUL.FTZ R22, R15, R15 ;  /* 0x0000000f0f167220 */ /* 0x000fe20000410000 */
[----:B------:R-:W-:Y:S01]  /*14c0*/  FMUL R4, R10, 0.63661974668502807617 ;  /* 0x3f22f9830a047820 */ /* 0x000fe20000400000 */
[----:B------:R-:W-:Y:S01]  /*14d0*/  IMAD.MOV.U32 R18, RZ, RZ, 0x3c0885e4 ;  /* 0x3c0885e4ff127424 */ /* 0x000fe200078e00ff */
[----:B------:R-:W-:Y:S01]  /*14e0*/  ISETP.NE.U32.AND P4, PT, R3, 0x1, PT ;  /* 0x000000010300780c */ /* 0x000fe20003f85070 */
[----:B------:R-:W-:Y:S01]  /*14f0*/  IMAD.MOV.U32 R3, RZ, RZ, -0x46b2bead ;  /* 0xb94d4153ff037424 */ /* 0x000fe200078e00ff */
[----:B------:R-:W-:Y:S01]  /*1500*/  IADD3 R20, R24, 0x1, RZ ;  /* 0x0000000118147810 */ /* 0x000fe20007ffe0ff */
[----:B------:R-:W-:Y:S01]  /*1510*/  BSSY B0, `(.L_x_9) ;  /* 0x000004f000007945 */ /* 0x000fe20003800000 */
[----:B------:R-:W0:Y:S09]  /*1520*/  F2I.FTZ.NTZ R4, R4 ;  /* 0x0000000400047305 */ /* 0x000e320000213100 */
[----:B------:R-:W-:-:S02]  /*1530*/  @P4 IMAD.MOV.U32 R19, RZ, RZ, 0x37cbac00 ;  /* 0x37cbac00ff134424 */ /* 0x000fc400078e00ff */
[----:B------:R-:W-:Y:S02]  /*1540*/  @P4 IMAD.MOV.U32 R18, RZ, RZ, 0x3d2aaabb ;  /* 0x3d2aaabbff124424 */ /* 0x000fe400078e00ff */
[C---:B------:R-:W-:Y:S01]  /*1550*/  @P4 FFMA.FTZ R3, R22.reuse, R19, -0.0013887860113754868507 ;  /* 0xbab607ed16034423 */ /* 0x040fe20000010013 */
[----:B------:R-:W-:Y:S02]  /*1560*/  IMAD.MOV.U32 R19, RZ, RZ, -0x41d55558 ;  /* 0xbe2aaaa8ff137424 */ /* 0x000fe400078e00ff */
[----:B------:R-:W-:Y:S02]  /*1570*/  @P4 IMAD.MOV.U32 R19, RZ, RZ, -0x41000001 ;  /* 0xbeffffffff134424 */ /* 0x000fe400078e00ff */
[----:B------:R-:W-:Y:S01]  /*1580*/  FFMA.FTZ R18, R22, R3, R18 ;  /* 0x0000000316127223 */ /* 0x000fe20000010012 */
[----:B------:R-:W-:Y:S01]  /*1590*/  FSEL R3, R15, 1, !P4 ;  /* 0x3f8000000f037808 */ /* 0x000fe20006000000 */
[----:B0-----:R-:W-:Y:S01]  /*15a0*/  IMAD.MOV.U32 R26, RZ, RZ, R4 ;  /* 0x000000ffff1a7224 */ /* 0x001fe200078e0004 */
[----:B------:R-:W-:Y:S01]  /*15b0*/  LOP3.LUT P4, RZ, R20, 0x2, RZ, 0xc0, !PT ;  /* 0x0000000214ff7812 */ /* 0x000fe2000788c0ff */
[C---:B------:R-:W-:Y:S01]  /*15c0*/  FFMA.FTZ R18, R22.reuse, R18, R19 ;  /* 0x0000001216127223 */ /* 0x040fe20000010013 */
[----:B------:R-:W-:Y:S01]  /*15d0*/  I2FP.F32.S32 R15, R4 ;  /* 0x00000004000f7245 */ /* 0x000fe20000201400 */
[----:B------:R-:W-:-:S04]  /*15e0*/  FFMA.FTZ R22, R22, R3, RZ ;  /* 0x0000000316167223 */ /* 0x000fc800000100ff */
[----:B------:R-:W-:Y:S01]  /*15f0*/  FFMA.FTZ R3, R22, R18, R3 ;  /* 0x0000001216037223 */ /* 0x000fe20000010003 */
[----:B------:R-:W-:Y:S01]  /*1600*/  FADD.FTZ R18, |R10|, -RZ ;  /* 0x800000ff0a127221 */ /* 0x000fe20000010200 */
[----:B------:R-:W-:-:S04]  /*1610*/  FFMA.FTZ R20, R15, -1.5707962512969970703, R10 ;  /* 0xbfc90fda0f147823 */ /* 0x000fc8000001000a */
[----:B------:R-:W-:Y:S01]  /*1620*/  @P4 FFMA.FTZ R3, R3, -1, RZ ;  /* 0xbf80000003034823 */ /* 0x000fe200000100ff */
[C---:B------:R-:W-:Y:S01]  /*1630*/  FSETP.GE.AND P4, PT, R18.reuse, 105615, PT ;  /* 0x47ce47801200780b */ /* 0x040fe20003f86000 */
[----:B------:R-:W-:Y:S01]  /*1640*/  FFMA.FTZ R20, R15, -7.5497894158615963534e-08, R20 ;  /* 0xb3a221680f147823 */ /* 0x000fe20000010014 */
[----:B------:R-:W-:-:S03]  /*1650*/  FSETP.NEU.AND P5, PT, R18, +INF , PT ;  /* 0x7f8000001200780b */ /* 0x000fc60003fad000 */
[----:B------:R-:W-:-:S04]  /*1660*/  FFMA.FTZ R15, R15, -5.3903029534742383927e-15, R20 ;  /* 0xa7c234c50f0f7823 */ /* 0x000fc80000010014 */
[----:B------:R-:W-:-:S04]  /*1670*/  IMAD.MOV.U32 R24, RZ, RZ, R15 ;  /* 0x000000ffff187224 */ /* 0x000fc800078e000f */
[----:B------:R-:W-:Y:S05]  /*1680*/  @!P4 BRA `(.L_x_10) ;  /* 0x0000000000dcc947 */ /* 0x000fea0003800000 */
[----:B------:R-:W-:Y:S01]  /*1690*/  @!P5 FMUL.FTZ R24, RZ, R10 ;  /* 0x0000000aff18d220 */ /* 0x000fe20000410000 */
[----:B------:R-:W-:Y:S01]  /*16a0*/  @!P5 IMAD.MOV.U32 R4, RZ, RZ, RZ ;  /* 0x000000ffff04d224 */ /* 0x000fe200078e00ff */
[----:B------:R-:W-:Y:S06]  /*16b0*/  @!P5 BRA `(.L_x_10) ;  /* 0x0000000000d0d947 */ /* 0x000fec0003800000 */
[----:B------:R-:W-:Y:S01]  /*16c0*/  IMAD.SHL.U32 R4, R10, 0x100, RZ ;  /* 0x000001000a047824 */ /* 0x000fe200078e00ff */
[----:B------:R-:W-:Y:S01]  /*16d0*/  MOV R22, RZ ;  /* 0x000000ff00167202 */ /* 0x000fe20000000f00 */
[----:B------:R-:W-:Y:S01]  /*16e0*/  IMAD.MOV.U32 R24, RZ, RZ, RZ ;  /* 0x000000ffff187224 */ /* 0x000fe200078e00ff */
[----:B------:R-:W-:Y:S01]  /*16f0*/  ULDC.64 UR6, c[0x4][0x8] ;  /* 0x0100020000067ab9 */ /* 0x000fe20000000a00 */
[----:B------:R-:W-:Y:S01]  /*1700*/  IMAD.MOV.U32 R32, RZ, RZ, RZ ;  /* 0x000000ffff207224 */ /* 0x000fe200078e00ff */
[----:B------:R-:W-:Y:S01]  /*1710*/  LOP3.LUT R25, R4, 0x80000000, RZ, 0xfc, !PT ;  /* 0x8000000004197812 */ /* 0x000fe200078efcff */
[----:B------:R-:W-:-:S07]  /*1720*/  IMAD.MOV.U32 R23, RZ, RZ, R1 ;  /* 0x000000ffff177224 */ /* 0x000fce00078e0001 */
.L_x_11:
[----:B------:R-:W-:-:S04]  /*1730*/  IADD3 R18, P6, R24, UR6, RZ ;  /* 0x0000000618127c10 */ /* 0x000fc8000ffde0ff */
[----:B------:R-:W-:Y:S02]  /*1740*/  IADD3.X R19, R32, UR7, RZ, P6, !PT ;  /* 0x0000000720137c10 */ /* 0x000fe4000b7fe4ff */
[----:B------:R-:W-:-:S03]  /*1750*/  IADD3 R24, P6, R24, 0x4, RZ ;  /* 0x0000000418187810 */ /* 0x000fc60007fde0ff */
[----:B------:R-:W2:Y:S02]  /*1760*/  LDG.E.CONSTANT R18, desc[UR4][R18.64] ;  /* 0x0000000412127981 */ /* 0x000ea4000c1e9900 */
[----:B------:R-:W-:Y:S01]  /*1770*/  IMAD.X R32, RZ, RZ, R32, P6 ;  /* 0x000000ffff207224 */ /* 0x000fe200030e0620 */
[----:B------:R-:W-:Y:S01]  /*1780*/  ISETP.NE.U32.AND P6, PT, R24, 0x18, PT ;  /* 0x000000181800780c */ /* 0x000fe20003fc5070 */
[----:B------:R-:W-:-:S03]  /*1790*/  HFMA2.MMA R21, -RZ, RZ, 0, 0 ;  /* 0x00000000ff157435 */ /* 0x000fc600000001ff */
[----:B------:R-:W-:Y:S01]  /*17a0*/  ISETP.NE.AND.EX P6, PT, R32, RZ, PT, P6 ;  /* 0x000000ff2000720c */ /* 0x000fe20003fc5360 */
[----:B------:R-:W-:-:S04]  /*17b0*/  IMAD.MOV.U32 R20, RZ, RZ, R22 ;  /* 0x000000ffff147224 */ /* 0x000fc800078e0016 */
[----:B--2---:R-:W-:-:S04]  /*17c0*/  IMAD.WIDE.U32 R20, R25, R18, R20 ;  /* 0x0000001219147225 */ /* 0x004fc800078e0014 */
[----:B------:R-:W-:Y:S01]  /*17d0*/  IMAD.MOV.U32 R22, RZ, RZ, R21 ;  /* 0x000000ffff167224 */ /* 0x000fe200078e0015 */
[----:B------:R0:W-:Y:S02]  /*17e0*/  STL [R23], R20 ;  /* 0x0000001417007387 */ /* 0x0001e40000100800 */
[----:B0-----:R-:W-:Y:S01]  /*17f0*/  VIADD R23, R23, 0x4 ;  /* 0x0000000417177836 */ /* 0x001fe20000000000 */
[----:B------:R-:W-:Y:S06]  /*1800*/  @P6 BRA `(.L_x_11) ;  /* 0xfffffffc00c86947 */ /* 0x000fec000383ffff */
[----:B------:R-:W-:Y:S01]  /*1810*/  SHF.R.U32.HI R21, RZ, 0x17, R10 ;  /* 0x00000017ff157819 */ /* 0x000fe2000001160a */
[----:B------:R0:W-:Y:S03]  /*1820*/  STL [R1+0x18], R22 ;  /* 0x0000181601007387 */ /* 0x0001e60000100800 */
[----:B------:R-:W-:Y:S02]  /*1830*/  LOP3.LUT R4, R21, 0xe0, RZ, 0xc0, !PT ;  /* 0x000000e015047812 */ /* 0x000fe400078ec0ff */
[----:B------:R-:W-:-:S03]  /*1840*/  LOP3.LUT P6, RZ, R10, 0xf800000, RZ, 0xc0, !PT ;  /* 0x0f8000000aff7812 */ /* 0x000fc600078cc0ff */
[----:B------:R-:W-:-:S05]  /*1850*/  VIADD R4, R4, 0xffffff80 ;  /* 0xffffff8004047836 */ /* 0x000fca0000000000 */
[----:B------:R-:W-:-:S05]  /*1860*/  SHF.R.U32.HI R4, RZ, 0x5, R4 ;  /* 0x00000005ff047819 */ /* 0x000fca0000011604 */
[----:B------:R-:W-:-:S05]  /*1870*/  IMAD R20, R4, -0x4, R1 ;  /* 0xfffffffc04147824 */ /* 0x000fca00078e0201 */
[----:B------:R-:W2:Y:S04]  /*1880*/  LDL R19, [R20+0x14] ;  /* 0x0000140014137983 */ /* 0x000ea80000100800 */
[----:B------:R-:W3:Y:S01]  /*1890*/  @P6 LDL R4, [R20+0x10] ;  /* 0x0000100014046983 */ /* 0x000ee20000100800 */
[--C-:B--2---:R-:W-:Y:S01]  /*18a0*/  IMAD.MOV.U32 R18, RZ, RZ, R19.reuse ;  /* 0x000000ffff127224 */ /* 0x104fe200078e0013 */
[-C--:B---3--:R-:W-:Y:S02]  /*18b0*/  @P6 SHF.L.W.U32.HI R18, R4, R21.reuse, R19 ;  /* 0x0000001504126219 */ /* 0x088fe40000010e13 */
[----:B------:R-:W2:Y:S01]  /*18c0*/  LDL R4, [R20+0x18] ;  /* 0x0000180014047983 */ /* 0x000ea20000100800 */
[----:B------:R-:W-:Y:S01]  /*18d0*/  ISETP.GE.AND P6, PT, R10, RZ, PT ;  /* 0x000000ff0a00720c */ /* 0x000fe20003fc6270 */
[----:B------:R-:W-:Y:S01]  /*18e0*/  UMOV UR6, 0x54442d19 ;  /* 0x54442d1900067882 */ /* 0x000fe20000000000 */
[----:B------:R-:W-:Y:S01]  /*18f0*/  UMOV UR7, 0x3bf921fb ;  /* 0x3bf921fb00077882 */ /* 0x000fe20000000000 */
[----:B--2---:R-:W-:-:S04]  /*1900*/  SHF.L.W.U32.HI R19, R19, R21, R4 ;  /* 0x0000001513137219 */ /* 0x004fc80000010e04 */
[--C-:B------:R-:W-:Y:S02]  /*1910*/  SHF.R.U32.HI R4, RZ, 0x1e, R19.reuse ;  /* 0x0000001eff047819 */ /* 0x100fe40000011613 */
[C---:B------:R-:W-:Y:S01]  /*1920*/  SHF.L.W.U32.HI R23, R18.reuse, 0x2, R19 ;  /* 0x0000000212177819 */ /* 0x040fe20000010e13 */
[----:B------:R-:W-:-:S03]  /*1930*/  IMAD.SHL.U32 R18, R18, 0x4, RZ ;  /* 0x0000000412127824 */ /* 0x000fc600078e00ff */
[----:B------:R-:W-:-:S05]  /*1940*/  LEA.HI R4, R23, R4, RZ, 0x1 ;  /* 0x0000000417047211 */ /* 0x000fca00078f08ff */
[----:B------:R-:W-:-:S05]  /*1950*/  IMAD.MOV R19, RZ, RZ, -R4 ;  /* 0x000000ffff137224 */ /* 0x000fca00078e0a04 */
[----:B------:R-:W-:Y:S02]  /*1960*/  @!P6 MOV R4, R19 ;  /* 0x000000130004e202 */ /* 0x000fe40000000f00 */
[----:B------:R-:W-:-:S04]  /*1970*/  SHF.R.S32.HI R19, RZ, 0x1f, R23 ;  /* 0x0000001fff137819 */ /* 0x000fc80000011417 */
[C---:B------:R-:W-:Y:S02]  /*1980*/  LOP3.LUT R18, R19.reuse, R18, RZ, 0x3c, !PT ;  /* 0x0000001213127212 */ /* 0x040fe400078e3cff */
[----:B------:R-:W-:Y:S02]  /*1990*/  LOP3.LUT R19, R19, R23, RZ, 0x3c, !PT ;  /* 0x0000001713137212 */ /* 0x000fe400078e3cff */
[----:B------:R-:W-:-:S04]  /*19a0*/  LOP3.LUT R23, R23, R10, RZ, 0x3c, !PT ;  /* 0x0000000a17177212 */ /* 0x000fc800078e3cff */
[----:B------:R-:W1:Y:S01]  /*19b0*/  I2F.F64.S64 R18, R18 ;  /* 0x0000001200127312 */ /* 0x000e620000301c00 */
[----:B------:R-:W-:Y:S01]  /*19c0*/  ISETP.GE.AND P6, PT, R23, RZ, PT ;  /* 0x000000ff1700720c */ /* 0x000fe20003fc6270 */
[----:B-1----:R-:W-:-:S10]  /*19d0*/  DMUL R20, R18, UR6 ;  /* 0x0000000612147c28 */ /* 0x002fd40008000000 */
[----:B------:R-:W1:Y:S02]  /*19e0*/  F2F.F32.F64 R20, R20 ;  /* 0x0000001400147310 */ /* 0x000e640000301000 */
[----:B01----:R-:W-:-:S07]  /*19f0*/  FSEL R24, -R20, R20, !P6 ;  /* 0x0000001414187208 */ /* 0x003fce0007000100 */
.L_x_10:
[----:B------:R-:W-:Y:S05]  /*1a00*/  BSYNC B0 ;  /* 0x0000000000007941 */ /* 0x000fea0003800000 */
.L_x_9:
[----:B------:R-:W0:Y:S01]  /*1a10*/  LDC.64 R22, c[0x0][0x210] ;  /* 0x00008400ff167b82 */ /* 0x000e220000000a00 */
[----:B------:R-:W-:Y:S02]  /*1a20*/  SHF.R.S32.HI R28, RZ, 0x7, R28 ;  /* 0x00000007ff1c7819 */ /* 0x000fe4000001141c */
[----:B------:R-:W-:Y:S02]  /*1a30*/  CS2R R18, SRZ ;  /* 0x0000000000127805 */ /* 0x000fe4000001ff00 */
[----:B------:R-:W-:Y:S01]  /*1a40*/  ISETP.GT.AND P6, PT, R5, 0x3f, PT ;  /* 0x0000003f0500780c */ /* 0x000fe20003fc4270 */
[----:B------:R-:W-:-:S04]  /*1a50*/  IMAD R25, R28, 0x80, R5 ;  /* 0x000000801c197824 */ /* 0x000fc800078e0205 */
[----:B------:R-:W-:Y:S01]  /*1a60*/  VIADD R21, R25, 0xffffffc0 ;  /* 0xffffffc019157836 */ /* 0x000fe20000000000 */
[----:B------:R-:W-:-:S03]  /*1a70*/  LOP3.LUT R32, R4, 0x1, RZ, 0xc0, !PT ;  /* 0x0000000104207812 */ /* 0x000fc600078ec0ff */
[----:B0-----:R-:W-:-:S05]  /*1a80*/  IMAD.WIDE R20, R21, 0x2, R22 ;  /* 0x0000000215147825 */ /* 0x001fca00078e0216 */
[----:B------:R0:W5:Y:S01]  /*1a90*/  @P6 LDG.E.EL.64 R18, desc[UR4][R20.64] ;  /* 0x0000000414126981 */ /* 0x000162000c2e1b00 */
[----:B------:R-:W-:Y:S01]  /*1aa0*/  ISETP.NE.U32.AND P6, PT, R32, 0x1, PT ;  /* 0x000000012000780c */ /* 0x000fe20003fc5070 */
[C---:B------:R-:W-:Y:S01]  /*1ab0*/  FMUL.FTZ R35, R24.reuse, R24 ;  /* 0x0000001818237220 */ /* 0x040fe20000410000 */
[----:B------:R-:W-:Y:S02]  /*1ac0*/  IMAD.MOV.U32 R33, RZ, RZ, -0x46b2bead ;  /* 0xb94d4153ff217424 */ /* 0x000fe400078e00ff */
[----:B------:R-:W-:Y:S01]  /*1ad0*/  IMAD.MOV.U32 R34, RZ, RZ, 0x3c0885e4 ;  /* 0x3c0885e4ff227424 */ /* 0x000fe200078e00ff */
[----:B------:R-:W-:Y:S01]  /*1ae0*/  FSEL R24, R24, 1, !P6 ;  /* 0x3f80000018187808 */ /* 0x000fe20007000000 */
[----:B------:R-:W-:Y:S02]  /*1af0*/  IMAD.MOV.U32 R32, RZ, RZ, -0x41d55558 ;  /* 0xbe2aaaa8ff207424 */ /* 0x000fe400078e00ff */
[----:B------:R-:W-:Y:S02]  /*1b00*/  VIADD R25, R25, 0x40 ;  /* 0x0000004019197836 */ /* 0x000fe40000000000 */
[----:B0-----:R-:W-:-:S02]  /*1b10*/  VIADD R20, R4, 0x1 ;  /* 0x0000000104147836 */ /* 0x001fc40000000000 */
[----:B------:R-:W-:Y:S01]  /*1b20*/  FFMA.FTZ R21, R35, R24, RZ ;  /* 0x0000001823157223 */ /* 0x000fe200000100ff */
[----:B------:R-:W-:Y:S01]  /*1b30*/  IMAD.WIDE R22, R25, 0x2, R22 ;  /* 0x0000000219167825 */ /* 0x000fe200078e0216 */
[----:B------:R-:W-:-:S03]  /*1b40*/  @P6 MOV R36, 0x37cbac00 ;  /* 0x37cbac0000246802 */ /* 0x000fc60000000f00 */
[----:B------:R-:W-:Y:S02]  /*1b50*/  @P6 IMAD.MOV.U32 R34, RZ, RZ, 0x3d2aaabb ;  /* 0x3d2aaabbff226424 */ /* 0x000fe400078e00ff */
[C---:B------:R-:W-:Y:S01]  /*1b60*/  @P6 FFMA.FTZ R33, R35.reuse, R36, -0.0013887860113754868507 ;  /* 0xbab607ed23216423 */ /* 0x040fe20000010024 */
[----:B------:R-:W-:Y:S01]  /*1b70*/  @P6 IMAD.MOV.U32 R32, RZ, RZ, -0x41000001 ;  /* 0xbeffffffff206424 */ /* 0x000fe200078e00ff */
[----:B------:R-:W-:Y:S02]  /*1b80*/  LOP3.LUT P6, RZ, R20, 0x2, RZ, 0xc0, !PT ;  /* 0x0000000214ff7812 */ /* 0x000fe400078cc0ff */
[----:B------:R-:W-:-:S04]  /*1b90*/  FFMA.FTZ R33, R35, R33, R34 ;  /* 0x0000002123217223 */ /* 0x000fc80000010022 */
[----:B------:R-:W-:-:S04]  /*1ba0*/  FFMA.FTZ R33, R35, R33, R32 ;  /* 0x0000002123217223 */ /* 0x000fc80000010020 */
[----:B------:R-:W-:Y:S01]  /*1bb0*/  FFMA.FTZ R4, R21, R33, R24 ;  /* 0x0000002115047223 */ /* 0x000fe20000010018 */
[----:B------:R-:W-:-:S03]  /*1bc0*/  CS2R R20, SRZ ;  /* 0x0000000000147805 */ /* 0x000fc6000001ff00 */
[----:B------:R-:W-:Y:S01]  /*1bd0*/  @P6 FFMA.FTZ R4, R4, -1, RZ ;  /* 0xbf80000004046823 */ /* 0x000fe200000100ff */
[----:B------:R-:W-:-:S13]  /*1be0*/  ISETP.GE.AND P6, PT, R5, 0x40, PT ;  /* 0x000000400500780c */ /* 0x000fda0003fc6270 */
[----:B------:R0:W5:Y:S01]  /*1bf0*/  @!P6 LDG.E.EL.64 R20, desc[UR4][R22.64] ;  /* 0x000000041614e981 */ /* 0x000162000c2e1b00 */
[----:B------:R-:W-:Y:S04]  /*1c00*/  BSSY B0, `(.L_x_12) ;  /* 0x0000038000007945 */ /* 0x000fe80003800000 */
[----:B------:R-:W-:Y:S05]  /*1c10*/  @!P0 BRA `(.L_x_13) ;  /* 0x0000000000d88947 */ /* 0x000fea0003800000 */
[----:B------:R-:W-:Y:S01]  /*1c20*/  @!P1 FMUL.FTZ R31, RZ, R7 ;  /* 0x00000007ff1f9220 */ /* 0x000fe20000410000 */
[----:B------:R-:W-:Y:S01]  /*1c30*/  @!P1 MOV R30, RZ ;  /* 0x000000ff001e9202 */ /* 0x000fe20000000f00 */
[----:B------:R-:W-:Y:S06]  /*1c40*/  @!P1 BRA `(.L_x_13) ;  /* 0x0000000000cc9947 */ /* 0x000fec0003800000 */
[----:B0-----:R-:W-:Y:S01]  /*1c50*/  IMAD.SHL.U32 R22, R7, 0x100, RZ ;  /* 0x0000010007167824 */ /* 0x001fe200078e00ff */
[----:B------:R-:W-:Y:S01]  /*1c60*/  ULDC.64 UR6, c[0x4][0x8] ;  /* 0x0100020000067ab9 */ /* 0x000fe20000000a00 */
[----:B------:R-:W-:Y:S02]  /*1c70*/  IMAD.MOV.U32 R25, RZ, RZ, RZ ;  /* 0x000000ffff197224 */ /* 0x000fe400078e00ff */
[----:B------:R-:W-:Y:S01]  /*1c80*/  IMAD.MOV.U32 R32, RZ, RZ, RZ ;  /* 0x000000ffff207224 */ /* 0x000fe200078e00ff */
[----:B------:R-:W-:Y:S01]  /*1c90*/  LOP3.LUT R34, R22, 0x80000000, RZ, 0xfc, !PT ;  /* 0x8000000016227812 */ /* 0x000fe200078efcff */
[----:B------:R-:W-:Y:S02]  /*1ca0*/  IMAD.MOV.U32 R30, RZ, RZ, RZ ;  /* 0x000000ffff1e7224 */ /* 0x000fe400078e00ff */
[----:B------:R-:W-:-:S07]  /*1cb0*/  IMAD.MOV.U32 R31, RZ, RZ, R1 ;  /* 0x000000ffff1f7224 */ /* 0x000fce00078e0001 */
.L_x_14:
[----:B------:R-:W-:-:S04]  /*1cc0*/  IADD3 R22, P0, R32, UR6, RZ ;  /* 0x0000000620167c10 */ /* 0x000fc8000ff1e0ff */
[----:B------:R-:W-:Y:S02]  /*1cd0*/  IADD3.X R23, R30, UR7, RZ, P0, !PT ;  /* 0x000000071e177c10 */ /* 0x000fe400087fe4ff */
[----:B------:R-:W-:-:S03]  /*1ce0*/  IADD3 R32, P0, R32, 0x4, RZ ;  /* 0x0000000420207810 */ /* 0x000fc60007f1e0ff */
[----:B------:R0:W2:Y:S01]  /*1cf0*/  LDG.E.CONSTANT R33, desc[UR4][R22.64] ;  /* 0x0000000416217981 */ /* 0x0000a2000c1e9900 */
[----:B------:R-:W-:Y:S02]  /*1d00*/  IADD3.X R30, RZ, R30, RZ, P0, !PT ;  /* 0x0000001eff1e7210 */ /* 0x000fe400007fe4ff */
[----:B------:R-:W-:-:S04]  /*1d10*/  ISETP.NE.U32.AND P0, PT, R32, 0x18, PT ;  /* 0x000000182000780c */ /* 0x000fc80003f05070 */
[----:B------:R-:W-:Y:S01]  /*1d20*/  ISETP.NE.AND.EX P0, PT, R30, RZ, PT, P0 ;  /* 0x000000ff1e00720c */ /* 0x000fe20003f05300 */
[----:B0-----:R-:W-:Y:S02]  /*1d30*/  IMAD.MOV.U32 R22, RZ, RZ, R25 ;  /* 0x000000ffff167224 */ /* 0x001fe400078e0019 */
[----:B------:R-:W-:Y:S02]  /*1d40*/  IMAD.MOV.U32 R23, RZ, RZ, RZ ;  /* 0x000000ffff177224 */ /* 0x000fe400078e00ff */
[----:B--2---:R-:W-:-:S05]  /*1d50*/  IMAD.WIDE.U32 R24, R34, R33, R22 ;  /* 0x0000002122187225 */ /* 0x004fca00078e0016 */
        /* <DEDUP_REMOVED lines=20> */
[----:B------:R-:W-:-:S04]  /*1ea0*/  SHF.L.W.U32.HI R32, R24, 0x2, R23 ;  /* 0x0000000218207819 */ /* 0x000fc80000010e17 */
[C---:B------:R-:W-:Y:S02]  /*1eb0*/  LEA.HI R30, R32.reuse, R31, RZ, 0x1 ;  /* 0x0000001f201e7211 */ /* 0x040fe400078f08ff */
[----:B------:R-:W-:Y:S02]  /*1ec0*/  SHF.R.S32.HI R23, RZ, 0x1f, R32 ;  /* 0x0000001fff177819 */ /* 0x000fe40000011420 */
[----:B------:R-:W-:Y:S02]  /*1ed0*/  IADD3 R22, -R30, RZ, RZ ;  /* 0x000000ff1e167210 */ /* 0x000fe40007ffe1ff */
[----:B------:R-:W-:-:S03]  /*1ee0*/  LOP3.LUT R7, R32, R7, RZ, 0x3c, !PT ;  /* 0x0000000720077212 */ /* 0x000fc600078e3cff */
[----:B------:R-:W-:Y:S01]  /*1ef0*/  @!P0 IMAD.MOV.U32 R30, RZ, RZ, R22 ;  /* 0x000000ffff1e8224 */ /* 0x000fe200078e0016 */
[----:B------:R-:W-:Y:S01]  /*1f00*/  ISETP.GE.AND P0, PT, R7, RZ, PT ;  /* 0x000000ff0700720c */ /* 0x000fe20003f06270 */
[----:B------:R-:W-:-:S05]  /*1f10*/  IMAD.SHL.U32 R22, R24, 0x4, RZ ;  /* 0x0000000418167824 */ /* 0x000fca00078e00ff */
[C---:B------:R-:W-:Y:S02]  /*1f20*/  LOP3.LUT R22, R23.reuse, R22, RZ, 0x3c, !PT ;  /* 0x0000001617167212 */ /* 0x040fe400078e3cff */
[----:B------:R-:W-:-:S06]  /*1f30*/  LOP3.LUT R23, R23, R32, RZ, 0x3c, !PT ;  /* 0x0000002017177212 */ /* 0x000fcc00078e3cff */
[----:B------:R-:W0:Y:S02]  /*1f40*/  I2F.F64.S64 R22, R22 ;  /* 0x0000001600167312 */ /* 0x000e240000301c00 */
[----:B0-----:R-:W-:-:S10]  /*1f50*/  DMUL R24, R22, UR6 ;  /* 0x0000000616187c28 */ /* 0x001fd40008000000 */
[----:B------:R-:W0:Y:S02]  /*1f60*/  F2F.F32.F64 R24, R24 ;  /* 0x0000001800187310 */ /* 0x000e240000301000 */
[----:B0-----:R-:W-:-:S07]  /*1f70*/  FSEL R31, -R24, R24, !P0 ;  /* 0x00000018181f7208 */ /* 0x001fce0004000100 */
.L_x_13:
[----:B------:R-:W-:Y:S05]  /*1f80*/  BSYNC B0 ;  /* 0x0000000000007941 */ /* 0x000fea0003800000 */
.L_x_12:
[----:B------:R-:W-:Y:S01]  /*1f90*/  LOP3.LUT R7, R30, 0x1, RZ, 0xc0, !PT ;  /* 0x000000011e077812 */ /* 0x000fe200078ec0ff */
[----:B------:R-:W-:Y:S01]  /*1fa0*/  FMUL.FTZ R32, R31, R31 ;  /* 0x0000001f1f207220 */ /* 0x000fe20000410000 */
[----:B0-----:R-:W-:Y:S01]  /*1fb0*/  IMAD.MOV.U32 R22, RZ, RZ, -0x46b2bead ;  /* 0xb94d4153ff167424 */ /* 0x001fe200078e00ff */
[----:B------:R-:W-:Y:S01]  /*1fc0*/  MOV R24, 0xbe2aaaa8 ;  /* 0xbe2aaaa800187802 */ /* 0x000fe20000000f00 */
[----:B------:R-:W-:Y:S01]  /*1fd0*/  IMAD.MOV.U32 R23, RZ, RZ, 0x3c0885e4 ;  /* 0x3c0885e4ff177424 */ /* 0x000fe200078e00ff */
[----:B------:R-:W-:Y:S01]  /*1fe0*/  ISETP.NE.U32.AND P0, PT, R7, 0x1, PT ;  /* 0x000000010700780c */ /* 0x000fe20003f05070 */
[----:B------:R-:W-:Y:S01]  /*1ff0*/  BSSY B0, `(.L_x_15) ;  /* 0x0000044000007945 */ /* 0x000fe20003800000 */
[----:B------:R-:W-:-:S11]  /*2000*/  FSETP.GE.AND P1, PT, R29, 105615, PT ;  /* 0x47ce47801d00780b */ /* 0x000fd60003f26000 */
[----:B------:R-:W-:Y:S02]  /*2010*/  @!P0 IMAD.MOV.U32 R7, RZ, RZ, 0x37cbac00 ;  /* 0x37cbac00ff078424 */ /* 0x000fe400078e00ff */
[----:B------:R-:W-:Y:S02]  /*2020*/  @!P0 IMAD.MOV.U32 R23, RZ, RZ, 0x3d2aaabb ;  /* 0x3d2aaabbff178424 */ /* 0x000fe400078e00ff */
[----:B------:R-:W-:Y:S01]  /*2030*/  @!P0 FFMA.FTZ R22, R32, R7, -0.0013887860113754868507 ;  /* 0xbab607ed20168423 */ /* 0x000fe20000010007 */
[----:B------:R-:W-:Y:S01]  /*2040*/  FSEL R7, R31, 1, P0 ;  /* 0x3f8000001f077808 */ /* 0x000fe20000000000 */
[----:B------:R-:W-:Y:S01]  /*2050*/  @!P0 IMAD.MOV.U32 R24, RZ, RZ, -0x41000001 ;  /* 0xbeffffffff188424 */ /* 0x000fe200078e00ff */
[----:B------:R-:W-:Y:S01]  /*2060*/  LOP3.LUT P0, RZ, R30, 0x2, RZ, 0xc0, !PT ;  /* 0x000000021eff7812 */ /* 0x000fe2000780c0ff */
[C---:B------:R-:W-:Y:S02]  /*2070*/  FFMA.FTZ R23, R32.reuse, R22, R23 ;  /* 0x0000001620177223 */ /* 0x040fe40000010017 */
[----:B------:R-:W-:-:S02]  /*2080*/  FFMA.FTZ R22, R32, R7, RZ ;  /* 0x0000000720167223 */ /* 0x000fc400000100ff */
[----:B------:R-:W-:-:S04]  /*2090*/  FFMA.FTZ R24, R32, R23, R24 ;  /* 0x0000001720187223 */ /* 0x000fc80000010018 */
[----:B------:R-:W-:-:S04]  /*20a0*/  FFMA.FTZ R7, R22, R24, R7 ;  /* 0x0000001816077223 */ /* 0x000fc80000010007 */
[----:B------:R-:W-:Y:S01]  /*20b0*/  @P0 FFMA.FTZ R7, R7, -1, RZ ;  /* 0xbf80000007070823 */ /* 0x000fe200000100ff */
[----:B------:R-:W-:Y:S06]  /*20c0*/  @!P1 BRA `(.L_x_16) ;  /* 0x0000000000d89947 */ /* 0x000fec0003800000 */
        /* <DEDUP_REMOVED lines=10> */
[----:B------:R-:W-:Y:S02]  /*2170*/  ULDC.64 UR6, c[0x4][0x8] ;  /* 0x0100020000067ab9 */ /* 0x000fe40000000a00 */
[----:B------:R-:W-:Y:S02]  /*2180*/  VIADD R30, R11, 0xffffff80 ;  /* 0xffffff800b1e7836 */ /* 0x000fe40000000000 */
[----:B------:R-:W-:-:S03]  /*2190*/  IMAD.MOV.U32 R11, RZ, RZ, R1 ;  /* 0x000000ffff0b7224 */ /* 0x000fc600078e0001 */
[----:B------:R-:W-:-:S07]  /*21a0*/  SHF.R.U32.HI R30, RZ, 0x5, R30 ;  /* 0x00000005ff1e7819 */ /* 0x000fce000001161e */
.L_x_17:
[----:B------:R-:W-:-:S04]  /*21b0*/  IADD3 R22, P0, R31, UR6, RZ ;  /* 0x000000061f167c10 */ /* 0x000fc8000ff1e0ff */
[----:B------:R-:W-:-:S06]  /*21c0*/  IADD3.X R23, R32, UR7, RZ, P0, !PT ;  /* 0x0000000720177c10 */ /* 0x000fcc00087fe4ff */
        /* <DEDUP_REMOVED lines=20> */
[----:B------:R-:W-:-:S02]  /*2310*/  ISETP.GE.AND P1, PT, R8, RZ, PT ;  /* 0x000000ff0800720c */ /* 0x000fc40003f26270 */
[-C--:B--2---:R-:W-:Y:S02]  /*2320*/  SHF.L.W.U32.HI R11, R22, R29.reuse, R11 ;  /* 0x0000001d160b7219 */ /* 0x084fe40000010e0b */
[----:B---3--:R-:W-:Y:S02]  /*2330*/  @P0 SHF.L.W.U32.HI R22, R23, R29, R22 ;  /* 0x0000001d17160219 */ /* 0x008fe40000010e16 */
[--C-:B0-----:R-:W-:Y:S02]  /*2340*/  SHF.R.U32.HI R12, RZ, 0x1e, R11.reuse ;  /* 0x0000001eff0c7819 */ /* 0x101fe4000001160b */
[C---:B------:R-:W-:Y:S01]  /*2350*/  SHF.L.W.U32.HI R29, R22.reuse, 0x2, R11 ;  /* 0x00000002161d7819 */ /* 0x040fe20000010e0b */
[----:B------:R-:W-:-:S03]  /*2360*/  IMAD.SHL.U32 R22, R22, 0x4, RZ ;  /* 0x0000000416167824 */ /* 0x000fc600078e00ff */
[----:B------:R-:W-:Y:S02]  /*2370*/  SHF.R.S32.HI R23, RZ, 0x1f, R29 ;  /* 0x0000001fff177819 */ /* 0x000fe4000001141d */
[----:B------:R-:W-:Y:S02]  /*2380*/  LOP3.LUT R8, R29, R8, RZ, 0x3c, !PT ;  /* 0x000000081d087212 */ /* 0x000fe400078e3cff */
[C---:B------:R-:W-:Y:S02]  /*2390*/  LOP3.LUT R22, R23.reuse, R22, RZ, 0x3c, !PT ;  /* 0x0000001617167212 */ /* 0x040fe400078e3cff */
[----:B------:R-:W-:Y:S02]  /*23a0*/  LOP3.LUT R23, R23, R29, RZ, 0x3c, !PT ;  /* 0x0000001d17177212 */ /* 0x000fe400078e3cff */
[----:B------:R-:W-:Y:S02]  /*23b0*/  LEA.HI R12, R29, R12, RZ, 0x1 ;  /* 0x0000000c1d0c7211 */ /* 0x000fe400078f08ff */
[----:B------:R-:W-:-:S02]  /*23c0*/  ISETP.GE.AND P0, PT, R8, RZ, PT ;  /* 0x000000ff0800720c */ /* 0x000fc40003f06270 */
[----:B------:R-:W0:Y:S01]  /*23d0*/  I2F.F64.S64 R22, R22 ;  /* 0x0000001600167312 */ /* 0x000e220000301c00 */
[----:B------:R-:W-:-:S04]  /*23e0*/  IMAD.MOV R8, RZ, RZ, -R12 ;  /* 0x000000ffff087224 */ /* 0x000fc800078e0a0c */
[----:B------:R-:W-:Y:S01]  /*23f0*/  @!P1 IMAD.MOV.U32 R12, RZ, RZ, R8 ;  /* 0x000000ffff0c9224 */ /* 0x000fe200078e0008 */
[----:B0-----:R-:W-:-:S10]  /*2400*/  DMUL R24, R22, UR6 ;  /* 0x0000000616187c28 */ /* 0x001fd40008000000 */
[----:B------:R-:W0:Y:S02]  /*2410*/  F2F.F32.F64 R24, R24 ;  /* 0x0000001800187310 */ /* 0x000e240000301000 */
[----:B0-----:R-:W-:-:S07]  /*2420*/  FSEL R11, -R24, R24, !P0 ;  /* 0x00000018180b7208 */ /* 0x001fce0004000100 */
.L_x_16:
[----:B------:R-:W-:Y:S05]  /*2430*/  BSYNC B0 ;  /* 0x0000000000007941 */ /* 0x000fea0003800000 */
.L_x_15:
[----:B------:R-:W-:Y:S01]  /*2440*/  LOP3.LUT R8, R12, 0x1, RZ, 0xc0, !PT ;  /* 0x000000010c087812 */ /* 0x000fe200078ec0ff */
[----:B------:R-:W-:Y:S01]  /*2450*/  FMUL.FTZ R30, R11, R11 ;  /* 0x0000000b0b1e7220 */ /* 0x000fe20000410000 */
[----:B------:R-:W-:Y:S01]  /*2460*/  MOV R22, 0xb94d4153 ;  /* 0xb94d415300167802 */ /* 0x000fe20000000f00 */
[----:B------:R-:W-:Y:S01]  /*2470*/  IMAD.MOV.U32 R23, RZ, RZ, 0x3c0885e4 ;  /* 0x3c0885e4ff177424 */ /* 0x000fe200078e00ff */
[----:B------:R-:W-:Y:S01]  /*2480*/  ISETP.NE.U32.AND P0, PT, R8, 0x1, PT ;  /* 0x000000010800780c */ /* 0x000fe20003f05070 */
[----:B------:R-:W-:Y:S01]  /*2490*/  IMAD.MOV.U32 R24, RZ, RZ, -0x41d55558 ;  /* 0xbe2aaaa8ff187424 */ /* 0x000fe200078e00ff */
[----:B------:R-:W-:Y:S01]  /*24a0*/  FSETP.GE.AND P2, PT, R27, 105615, PT ;  /* 0x47ce47801b00780b */ /* 0x000fe20003f46000 */
[----:B------:R-:W-:Y:S01]  /*24b0*/  BSSY B0, `(.L_x_18) ;  /* 0x0000043000007945 */ /* 0x000fe20003800000 */
[----:B------:R-:W-:Y:S02]  /*24c0*/  LOP3.LUT P1, RZ, R12, 0x2, RZ, 0xc0, !PT ;  /* 0x000000020cff7812 */ /* 0x000fe4000782c0ff */
[----:B------:R-:W-:-:S05]  /*24d0*/  FSEL R8, R11, 1, P0 ;  /* 0x3f8000000b087808 */ /* 0x000fca0000000000 */
[C---:B------:R-:W-:Y:S02]  /*24e0*/  FFMA.FTZ R11, R30.reuse, R8, RZ ;  /* 0x000000081e0b7223 */ /* 0x040fe400000100ff */
[----:B------:R-:W-:Y:S02]  /*24f0*/  @!P0 IMAD.MOV.U32 R25, RZ, RZ, 0x37cbac00 ;  /* 0x37cbac00ff198424 */ /* 0x000fe400078e00ff */
[----:B------:R-:W-:Y:S02]  /*2500*/  @!P0 IMAD.MOV.U32 R23, RZ, RZ, 0x3d2aaabb ;  /* 0x3d2aaabbff178424 */ /* 0x000fe400078e00ff */
[----:B------:R-:W-:Y:S01]  /*2510*/  @!P0 FFMA.FTZ R22, R30, R25, -0.0013887860113754868507 ;  /* 0xbab607ed1e168423 */ /* 0x000fe20000010019 */
[----:B------:R-:W-:-:S03]  /*2520*/  @!P0 IMAD.MOV.U32 R24, RZ, RZ, -0x41000001 ;  /* 0xbeffffffff188424 */ /* 0x000fc600078e00ff */
[----:B------:R-:W-:-:S04]  /*2530*/  FFMA.FTZ R23, R30, R22, R23 ;  /* 0x000000161e177223 */ /* 0x000fc80000010017 */
[----:B------:R-:W-:-:S04]  /*2540*/  FFMA.FTZ R23, R30, R23, R24 ;  /* 0x000000171e177223 */ /* 0x000fc80000010018 */
[----:B------:R-:W-:-:S04]  /*2550*/  FFMA.FTZ R8, R11, R23, R8 ;  /* 0x000000170b087223 */ /* 0x000fc80000010008 */
[----:B------:R-:W-:Y:S01]  /*2560*/  @P1 FFMA.FTZ R8, R8, -1, RZ ;  /* 0xbf80000008081823 */ /* 0x000fe200000100ff */
[----:B------:R-:W-:Y:S06]  /*2570*/  @!P2 BRA `(.L_x_19) ;  /* 0x0000000000d8a947 */ /* 0x000fec0003800000 */
[----:B------:R-:W-:Y:S01]  /*2580*/  @!P3 FMUL.FTZ R13, RZ, R9 ;  /* 0x00000009ff0db220 */ /* 0x000fe20000410000 */
[----:B------:R-:W-:Y:S01]  /*2590*/  @!P3 MOV R14, RZ ;  /* 0x000000ff000eb202 */ /* 0x000fe20000000f00 */
[----:B------:R-:W-:Y:S06]  /*25a0*/  @!P3 BRA `(.L_x_19) ;  /* 0x0000000000ccb947 */ /* 0x000fec0003800000 */
[----:B------:R-:W-:Y:S01]  /*25b0*/  SHF.R.U32.HI R25, RZ, 0x17, R9 ;  /* 0x00000017ff197819 */ /* 0x000fe20000011609 */
[----:B------:R-:W-:Y:S01]  /*25c0*/  IMAD.SHL.U32 R12, R9, 0x100, RZ ;  /* 0x00000100090c7824 */ /* 0x000fe200078e00ff */
[----:B------:R-:W-:Y:S01]  /*25d0*/  ULDC.64 UR6, c[0x4][0x8] ;  /* 0x0100020000067ab9 */ /* 0x000fe20000000a00 */
[----:B------:R-:W-:Y:S01]  /*25e0*/  IMAD.MOV.U32 R14, RZ, RZ, RZ ;  /* 0x000000ffff0e7224 */ /* 0x000fe200078e00ff */
[----:B------:R-:W-:Y:S01]  /*25f0*/  LOP3.LUT R11, R25, 0xe0, RZ, 0xc0, !PT ;  /* 0x000000e0190b7812 */ /* 0x000fe200078ec0ff */
[----:B------:R-:W-:Y:S01]  /*2600*/  IMAD.MOV.U32 R27, RZ, RZ, RZ ;  /* 0x000000ffff1b7224 */ /* 0x000fe200078e00ff */
[----:B------:R-:W-:Y:S01]  /*2610*/  LOP3.LUT R30, R12, 0x80000000, RZ, 0xfc, !PT ;  /* 0x800000000c1e7812 */ /* 0x000fe200078efcff */
[----:B------:R-:W-:Y:S02]  /*2620*/  IMAD.MOV.U32 R29, RZ, RZ, RZ ;  /* 0x000000ffff1d7224 */ /* 0x000fe400078e00ff */
[----:B------:R-:W-:Y:S01]  /*2630*/  VIADD R24, R11, 0xffffff80 ;  /* 0xffffff800b187836 */ /* 0x000fe20000000000 */
[----:B------:R-:W-:-:S04]  /*2640*/  MOV R11, R1 ;  /* 0x00000001000b7202 */ /* 0x000fc80000000f00 */
[----:B------:R-:W-:-:S07]  /*2650*/  SHF.R.U32.HI R24, RZ, 0x5, R24 ;  /* 0x00000005ff187819 */ /* 0x000fce0000011618 */
.L_x_20:
        /* <DEDUP_REMOVED lines=14> */
[C---:B------:R-:W-:Y:S01]  /*2740*/  LOP3.LUT P0, RZ, R9.reuse, 0xf800000, RZ, 0xc0, !PT ;  /* 0x0f80000009ff7812 */ /* 0x040fe2000780c0ff */
        /* <DEDUP_REMOVED lines=9> */
[----:B---3--:R-:W-:-:S04]  /*27e0*/  @P0 SHF.L.W.U32.HI R12, R13, R25, R12 ;  /* 0x000000190d0c0219 */ /* 0x008fc80000010e0c */
[C-C-:B------:R-:W-:Y:S02]  /*27f0*/  SHF.L.W.U32.HI R24, R12.reuse, 0x2, R11.reuse ;  /* 0x000000020c187819 */ /* 0x140fe40000010e0b */
[----:B------:R-:W-:Y:S02]  /*2800*/  SHF.L.U32 R12, R12, 0x2, RZ ;  /* 0x000000020c0c7819 */ /* 0x000fe400000006ff */
[----:B------:R-:W-:Y:S02]  /*2810*/  SHF.R.S32.HI R13, RZ, 0x1f, R24 ;  /* 0x0000001fff0d7819 */ /* 0x000fe40000011418 */
[----:B------:R-:W-:Y:S02]  /*2820*/  SHF.R.U32.HI R11, RZ, 0x1e, R11 ;  /* 0x0000001eff0b7819 */ /* 0x000fe4000001160b */
[C---:B------:R-:W-:Y:S02]  /*2830*/  LOP3.LUT R12, R13.reuse, R12, RZ, 0x3c, !PT ;  /* 0x0000000c0d0c7212 */ /* 0x040fe400078e3cff */
[----:B------:R-:W-:-:S02]  /*2840*/  LOP3.LUT R13, R13, R24, RZ, 0x3c, !PT ;  /* 0x000000180d0d7212 */ /* 0x000fc400078e3cff */
[C---:B------:R-:W-:Y:S02]  /*2850*/  LOP3.LUT R9, R24.reuse, R9, RZ, 0x3c, !PT ;  /* 0x0000000918097212 */ /* 0x040fe400078e3cff */
[----:B0-----:R-:W-:Y:S02]  /*2860*/  LEA.HI R14, R24, R11, RZ, 0x1 ;  /* 0x0000000b180e7211 */ /* 0x001fe400078f08ff */
[----:B------:R-:W0:Y:S01]  /*2870*/  I2F.F64.S64 R12, R12 ;  /* 0x0000000c000c7312 */ /* 0x000e220000301c00 */
[----:B------:R-:W-:Y:S02]  /*2880*/  ISETP.GE.AND P0, PT, R9, RZ, PT ;  /* 0x000000ff0900720c */ /* 0x000fe40003f06270 */
[----:B------:R-:W-:-:S04]  /*2890*/  IMAD.MOV R9, RZ, RZ, -R14 ;  /* 0x000000ffff097224 */ /* 0x000fc800078e0a0e */
[----:B------:R-:W-:Y:S01]  /*28a0*/  @!P1 IMAD.MOV.U32 R14, RZ, RZ, R9 ;  /* 0x000000ffff0e9224 */ /* 0x000fe200078e0009 */
[----:B0-----:R-:W-:-:S10]  /*28b0*/  DMUL R22, R12, UR6 ;  /* 0x000000060c167c28 */ /* 0x001fd40008000000 */
[----:B------:R-:W0:Y:S02]  /*28c0*/  F2F.F32.F64 R22, R22 ;  /* 0x0000001600167310 */ /* 0x000e240000301000 */
[----:B0-----:R-:W-:-:S07]  /*28d0*/  FSEL R13, -R22, R22, !P0 ;  /* 0x00000016160d7208 */ /* 0x001fce0004000100 */
.L_x_19:
[----:B------:R-:W-:Y:S05]  /*28e0*/  BSYNC B0 ;  /* 0x0000000000007941 */ /* 0x000fea0003800000 */
.L_x_18:
[C---:B------:R-:W-:Y:S01]  /*28f0*/  LOP3.LUT R9, R14.reuse, 0x1, RZ, 0xc0, !PT ;  /* 0x000000010e097812 */ /* 0x040fe200078ec0ff */
[----:B------:R-:W-:Y:S01]  /*2900*/  FMUL.FTZ R23, R13, R13 ;  /* 0x0000000d0d177220 */ /* 0x000fe20000410000 */
[----:B------:R-:W-:Y:S01]  /*2910*/  IMAD.MOV.U32 R11, RZ, RZ, -0x46b2bead ;  /* 0xb94d4153ff0b7424 */ /* 0x000fe200078e00ff */
[----:B------:R-:W-:Y:S01]  /*2920*/  MOV R22, 0xbe2aaaa8 ;  /* 0xbe2aaaa800167802 */ /* 0x000fe20000000f00 */
[----:B------:R-:W-:Y:S01]  /*2930*/  IMAD.MOV.U32 R12, RZ, RZ, 0x3c0885e4 ;  /* 0x3c0885e4ff0c7424 */ /* 0x000fe200078e00ff */
[----:B------:R-:W-:Y:S01]  /*2940*/  ISETP.NE.U32.AND P0, PT, R9, 0x1, PT ;  /* 0x000000010900780c */ /* 0x000fe20003f05070 */
[----:B------:R-:W-:Y:S01]  /*2950*/  BSSY B0, `(.L_x_21) ;  /* 0x0000041000007945 */ /* 0x000fe20003800000 */
[----:B------:R-:W-:Y:S02]  /*2960*/  LOP3.LUT P1, RZ, R14, 0x2, RZ, 0xc0, !PT ;  /* 0x000000020eff7812 */ /* 0x000fe4000782c0ff */
[----:B------:R-:W-:-:S09]  /*2970*/  FSEL R9, R13, 1, P0 ;  /* 0x3f8000000d097808 */ /* 0x000fd20000000000 */
[----:B------:R-:W-:Y:S02]  /*2980*/  @!P0 IMAD.MOV.U32 R24, RZ, RZ, 0x37cbac00 ;  /* 0x37cbac00ff188424 */ /* 0x000fe400078e00ff */
[----:B------:R-:W-:Y:S02]  /*2990*/  @!P0 IMAD.MOV.U32 R12, RZ, RZ, 0x3d2aaabb ;  /* 0x3d2aaabbff0c8424 */ /* 0x000fe400078e00ff */
[----:B------:R-:W-:Y:S01]  /*29a0*/  @!P0 FFMA.FTZ R11, R23, R24, -0.0013887860113754868507 ;  /* 0xbab607ed170b8423 */ /* 0x000fe20000010018 */
[----:B------:R-:W-:-:S03]  /*29b0*/  @!P0 IMAD.MOV.U32 R22, RZ, RZ, -0x41000001 ;  /* 0xbeffffffff168424 */ /* 0x000fc600078e00ff */
[C---:B------:R-:W-:Y:S01]  /*29c0*/  FFMA.FTZ R11, R23.reuse, R11, R12 ;  /* 0x0000000b170b7223 */ /* 0x040fe2000001000c */
[----:B------:R-:W-:-:S03]  /*29d0*/  FFMA.FTZ R12, R23, R9, RZ ;  /* 0x00000009170c7223 */ /* 0x000fc600000100ff */
        /* <DEDUP_REMOVED lines=9> */
[----:B------:R-:W-:Y:S01]  /*2a70*/  CS2R R26, SRZ ;  /* 0x00000000001a7805 */ /* 0x000fe2000001ff00 */
[----:B------:R-:W-:Y:S01]  /*2a80*/  IMAD.MOV.U32 R12, RZ, RZ, RZ ;  /* 0x000000ffff0c7224 */ /* 0x000fe200078e00ff */
[----:B------:R-:W-:Y:S01]  /*2a90*/  LOP3.LUT R11, R15, 0xe0, RZ, 0xc0, !PT ;  /* 0x000000e00f0b7812 */ /* 0x000fe200078ec0ff */
[----:B------:R-:W-:Y:S01]  /*2aa0*/  ULDC.64 UR6, c[0x4][0x8] ;  /* 0x0100020000067ab9 */ /* 0x000fe20000000a00 */
[----:B------:R-:W-:Y:S02]  /*2ab0*/  LOP3.LUT R29, R13, 0x80000000, RZ, 0xfc, !PT ;  /* 0x800000000d1d7812 */ /* 0x000fe400078efcff */
[----:B------:R-:W-:Y:S01]  /*2ac0*/  IADD3 R14, R11, -0x80, RZ ;  /* 0xffffff800b0e7810 */ /* 0x000fe20007ffe0ff */
[----:B------:R-:W-:-:S03]  /*2ad0*/  IMAD.MOV.U32 R11, RZ, RZ, R1 ;  /* 0x000000ffff0b7224 */ /* 0x000fc600078e0001 */
[----:B------:R-:W-:-:S07]  /*2ae0*/  SHF.R.U32.HI R14, RZ, 0x5, R14 ;  /* 0x00000005ff0e7819 */ /* 0x000fce000001160e */
.L_x_23:
[----:B------:R-:W-:-:S04]  /*2af0*/  IADD3 R22, P0, R26, UR6, RZ ;  /* 0x000000061a167c10 */ /* 0x000fc8000ff1e0ff */
[----:B------:R-:W-:-:S06]  /*2b00*/  IADD3.X R23, R27, UR7, RZ, P0, !PT ;  /* 0x000000071b177c10 */ /* 0x000fcc00087fe4ff */
[----:B------:R-:W2:Y:S01]  /*2b10*/  LDG.E.CONSTANT R23, desc[UR4][R22.64] ;  /* 0x0000000416177981 */ /* 0x000ea2000c1e9900 */
[----:B------:R-:W-:Y:S01]  /*2b20*/  IADD3 R26, P1, R26, 0x4, RZ ;  /* 0x000000041a1a7810 */ /* 0x000fe20007f3e0ff */
[----:B------:R-:W-:-:S03]  /*2b30*/  IMAD.MOV.U32 R13, RZ, RZ, RZ ;  /* 0x000000ffff0d7224 */ /* 0x000fc600078e00ff */
[----:B------:R-:W-:Y:S01]  /*2b40*/  ISETP.NE.U32.AND P0, PT, R26, 0x18, PT ;  /* 0x000000181a00780c */ /* 0x000fe20003f05070 */
[----:B------:R-:W-:-:S05]  /*2b50*/  IMAD.X R27, RZ, RZ, R27, P1 ;  /* 0x000000ffff1b7224 */ /* 0x000fca00008e061b */
        /* <DEDUP_REMOVED lines=17> */
[--C-:B------:R-:W-:Y:S02]  /*2c70*/  SHF.R.U32.HI R26, RZ, 0x1e, R11.reuse ;  /* 0x0000001eff1a7819 */ /* 0x100fe4000001160b */
[C---:B------:R-:W-:Y:S02]  /*2c80*/  SHF.L.W.U32.HI R13, R14.reuse, 0x2, R11 ;  /* 0x000000020e0d7819 */ /* 0x040fe40000010e0b */
[----:B------:R-:W-:Y:S02]  /*2c90*/  SHF.L.U32 R14, R14, 0x2, RZ ;  /* 0x000000020e0e7819 */ /* 0x000fe400000006ff */
[----:B------:R-:W-:-:S02]  /*2ca0*/  SHF.R.S32.HI R15, RZ, 0x1f, R13 ;  /* 0x0000001fff0f7819 */ /* 0x000fc4000001140d */
[----:B------:R-:W-:Y:S02]  /*2cb0*/  LOP3.LUT R10, R13, R10, RZ, 0x3c, !PT ;  /* 0x0000000a0d0a7212 */ /* 0x000fe400078e3cff */
[C---:B------:R-:W-:Y:S02]  /*2cc0*/  LOP3.LUT R14, R15.reuse, R14, RZ, 0x3c, !PT ;  /* 0x0000000e0f0e7212 */ /* 0x040fe400078e3cff */
[----:B------:R-:W-:Y:S02]  /*2cd0*/  LOP3.LUT R15, R15, R13, RZ, 0x3c, !PT ;  /* 0x0000000d0f0f7212 */ /* 0x000fe400078e3cff */
[----:B------:R-:W-:Y:S02]  /*2ce0*/  LEA.HI R26, R13, R26, RZ, 0x1 ;  /* 0x0000001a0d1a7211 */ /* 0x000fe400078f08ff */
[----:B------:R-:W-:Y:S02]  /*2cf0*/  ISETP.GE.AND P0, PT, R10, RZ, PT ;  /* 0x000000ff0a00720c */ /* 0x000fe40003f06270 */
[----:B------:R-:W1:Y:S01]  /*2d00*/  I2F.F64.S64 R14, R14 ;  /* 0x0000000e000e7312 */ /* 0x000e620000301c00 */
[----:B------:R-:W-:-:S04]  /*2d10*/  IMAD.MOV R10, RZ, RZ, -R26 ;  /* 0x000000ffff0a7224 */ /* 0x000fc800078e0a1a */
[----:B------:R-:W-:Y:S01]  /*2d20*/  @!P1 IMAD.MOV.U32 R26, RZ, RZ, R10 ;  /* 0x000000ffff1a9224 */ /* 0x000fe200078e000a */
[----:B-1----:R-:W-:-:S10]  /*2d30*/  DMUL R22, R14, UR6 ;  /* 0x000000060e167c28 */ /* 0x002fd40008000000 */
[----:B------:R-:W1:Y:S02]  /*2d40*/  F2F.F32.F64 R22, R22 ;  /* 0x0000001600167310 */ /* 0x000e640000301000 */
[----:B01----:R-:W-:-:S07]  /*2d50*/  FSEL R15, -R22, R22, !P0 ;  /* 0x00000016160f7208 */ /* 0x003fce0004000100 */
.L_x_22:
[----:B------:R-:W-:Y:S05]  /*2d60*/  BSYNC B0 ;  /* 0x0000000000007941 */ /* 0x000fea0003800000 */
.L_x_21:
[C---:B------:R-:W-:Y:S01]  /*2d70*/  LOP3.LUT R10, R26.reuse, 0x1, RZ, 0xc0, !PT ;  /* 0x000000011a0a7812 */ /* 0x040fe200078ec0ff */
[C---:B------:R-:W-:Y:S01]  /*2d80*/  FMUL.FTZ R22, R15.reuse, R15 ;  /* 0x0000000f0f167220 */ /* 0x040fe20000410000 */
[----:B------:R-:W-:Y:S01]  /*2d90*/  IMAD.MOV.U32 R11, RZ, RZ, 0x3c0885e4 ;  /* 0x3c0885e4ff0b7424 */ /* 0x000fe200078e00ff */
[----:B------:R-:W-:Y:S01]  /*2da0*/  LOP3.LUT P1, RZ, R26, 0x2, RZ, 0xc0, !PT ;  /* 0x000000021aff7812 */ /* 0x000fe2000782c0ff */
[----:B-----5:R-:W-:Y:S01]  /*2db0*/  HADD2.F32 R12, -RZ, R20.H0_H0 ;  /* 0x20000014ff0c7230 */ /* 0x020fe20000004100 */
[----:B------:R-:W-:Y:S01]  /*2dc0*/  ISETP.NE.U32.AND P0, PT, R10, 0x1, PT ;  /* 0x000000010a00780c */ /* 0x000fe20003f05070 */
[----:B------:R-:W-:Y:S01]  /*2dd0*/  IMAD.MOV.U32 R10, RZ, RZ, -0x46b2bead ;  /* 0xb94d4153ff0a7424 */ /* 0x000fe200078e00ff */
[----:B------:R-:W-:Y:S01]  /*2de0*/  ULDC UR6, c[0x0][0x228] ;  /* 0x00008a0000067ab9 */ /* 0x000fe20000000800 */
[----:B------:R-:W-:Y:S01]  /*2df0*/  HADD2.F32 R20, -RZ, R20.H1_H1 ;  /* 0x30000014ff147230 */ /* 0x000fe20000004100 */
[----:B------:R-:W-:Y:S01]  /*2e00*/  FSEL R15, R15, 1, P0 ;  /* 0x3f8000000f0f7808 */ /* 0x000fe20000000000 */
[----:B------:R-:W-:-:S02]  /*2e10*/  HADD2.F32 R13, -RZ, R18.H1_H1 ;  /* 0x30000012ff0d7230 */ /* 0x000fc40000004100 */
[----:B------:R-:W-:Y:S02]  /*2e20*/  HADD2.F32 R18, -RZ, R18.H0_H0 ;  /* 0x20000012ff127230 */ /* 0x000fe40000004100 */
[----:B------:R-:W-:Y:S01]  /*2e30*/  @!P6 FADD R13, RZ, -R20 ;  /* 0x80000014ff0de221 */ /* 0x000fe20000000000 */
[----:B------:R-:W-:Y:S01]  /*2e40*/  @!P6 FADD R18, RZ, -R12 ;  /* 0x8000000cff12e221 */ /* 0x000fe20000000000 */
[----:B------:R-:W-:Y:S02]  /*2e50*/  IMAD.MOV.U32 R20, RZ, RZ, -0x41d55558 ;  /* 0xbe2aaaa8ff147424 */ /* 0x000fe400078e00ff */
[----:B------:R-:W-:Y:S01]  /*2e60*/  HADD2.F32 R14, -RZ, R19.H0_H0 ;  /* 0x20000013ff0e7230 */ /* 0x000fe20000004100 */
[----:B------:R-:W-:Y:S01]  /*2e70*/  @!P0 MOV R11, 0x3d2aaabb ;  /* 0x3d2aaabb000b8802 */ /* 0x000fe20000000f00 */
[----:B------:R-:W-:Y:S02]  /*2e80*/  @!P0 IMAD.MOV.U32 R23, RZ, RZ, 0x37cbac00 ;  /* 0x37cbac00ff178424 */ /* 0x000fe400078e00ff */
[----:B------:R-:W-:Y:S01]  /*2e90*/  FMUL R18, R18, R7 ;  /* 0x0000000712127220 */ /* 0x000fe20000400000 */
[----:B------:R-:W-:-:S02]  /*2ea0*/  HADD2.F32 R12, -RZ, R19.H1_H1 ;  /* 0x30000013ff0c7230 */ /* 0x000fc40000004100 */
[----:B------:R-:W-:Y:S01]  /*2eb0*/  FMUL R8, R13, R8 ;  /* 0x000000080d087220 */ /* 0x000fe20000400000 */
[C---:B------:R-:W-:Y:S01]  /*2ec0*/  @!P0 FFMA.FTZ R10, R22.reuse, R23, -0.0013887860113754868507 ;  /* 0xbab607ed160a8423 */ /* 0x040fe20000010017 */
[----:B------:R-:W-:Y:S02]  /*2ed0*/  @!P0 IMAD.MOV.U32 R20, RZ, RZ, -0x41000001 ;  /* 0xbeffffffff148424 */ /* 0x000fe400078e00ff */
[----:B------:R-:W-:Y:S02]  /*2ee0*/  HADD2.F32 R24, -RZ, R21.H0_H0 ;  /* 0x20000015ff187230 */ /* 0x000fe40000004100 */
[----:B------:R-:W-:Y:S01]  /*2ef0*/  FFMA.FTZ R23, R22, R10, R11 ;  /* 0x0000000a16177223 */ /* 0x000fe2000001000b */
[----:B------:R-:W-:Y:S01]  /*2f00*/  LEA.HI R10, R28, R28, RZ, 0x5 ;  /* 0x0000001c1c0a7211 */ /* 0x000fe200078f28ff */
[----:B------:R-:W-:Y:S02]  /*2f10*/  HADD2.F32 R21, -RZ, R21.H1_H1 ;  /* 0x30000015ff157230 */ /* 0x000fe40000004100 */
[----:B------:R-:W-:Y:S01]  /*2f20*/  FFMA.FTZ R20, R22, R23, R20 ;  /* 0x0000001716147223 */ /* 0x000fe20000010014 */
[----:B------:R-:W-:Y:S01]  /*2f30*/  LOP3.LUT R19, R10, 0x1ffffe0, RZ, 0xc0, !PT ;  /* 0x01ffffe00a137812 */ /* 0x000fe200078ec0ff */
[----:B------:R-:W-:Y:S01]  /*2f40*/  FFMA.FTZ R22, R22, R15, RZ ;  /* 0x0000000f16167223 */ /* 0x000fe200000100ff */
[----:B------:R-:W0:Y:S01]  /*2f50*/  LDC.64 R10, c[0x0][0x220] ;  /* 0x00008800ff0a7b82 */ /* 0x000e220000000a00 */
[----:B------:R-:W-:Y:S01]  /*2f60*/  @!P6 FADD R12, RZ, -R21 ;  /* 0x80000015ff0ce221 */ /* 0x000fe20000000000 */
[----:B------:R-:W-:-:S02]  /*2f70*/  HADD2.F32 R21, -RZ, R16.H0_H0 ;  /* 0x20000010ff157230 */ /* 0x000fc40000004100 */
[----:B------:R-:W-:Y:S01]  /*2f80*/  FFMA.FTZ R7, R22, R20, R15 ;  /* 0x0000001416077223 */ /* 0x000fe2000001000f */
[----:B------:R-:W-:Y:S01]  /*2f90*/  @!P6 FADD R14, RZ, -R24 ;  /* 0x80000018ff0ee221 */ /* 0x000fe20000000000 */
[----:B------:R-:W-:Y:S02]  /*2fa0*/  IMAD.IADD R19, R28, 0x1, -R19 ;  /* 0x000000011c137824 */ /* 0x000fe400078e0a13 */
[----:B------:R-:W-:Y:S01]  /*2fb0*/  @P1 FFMA.FTZ R7, R7, -1, RZ ;  /* 0xbf80000007071823 */ /* 0x000fe200000100ff */
[----:B------:R-:W-:Y:S01]  /*2fc0*/  FFMA R18, R21, R0, R18 ;  /* 0x0000000015127223 */ /* 0x000fe20000000012 */
[----:B------:R-:W-:Y:S01]  /*2fd0*/  FMUL R13, R14, R9 ;  /* 0x000000090e0d7220 */ /* 0x000fe20000400000 */
[----:B------:R-:W-:Y:S02]  /*2fe0*/  HADD2.F32 R0, -RZ, R17.H0_H0 ;  /* 0x20000011ff007230 */ /* 0x000fe40000004100 */
[----:B------:R-:W-:Y:S01]  /*2ff0*/  FMUL R12, R12, R7 ;  /* 0x000000070c0c7220 */ /* 0x000fe20000400000 */
[----:B------:R-:W-:-:S02]  /*3000*/  HADD2.F32 R9, -RZ, R16.H1_H1 ;  /* 0x30000010ff097230 */ /* 0x000fc40000004100 */
[----:B------:R-:W-:Y:S02]  /*3010*/  HADD2.F32 R17, -RZ, R17.H1_H1 ;  /* 0x30000011ff117230 */ /* 0x000fe40000004100 */
[----:B------:R-:W-:Y:S01]  /*3020*/  FFMA R0, R0, R3, R13 ;  /* 0x0000000300007223 */ /* 0x000fe2000000000d */
[----:B------:R-:W-:Y:S02]  /*3030*/  IMAD R6, R19, UR6, R6 ;  /* 0x0000000613067c24 */ /* 0x000fe4000f8e0206 */
[----:B------:R-:W-:Y:S01]  /*3040*/  FFMA R9, R9, R2, R8 ;  /* 0x0000000209097223 */ /* 0x000fe20000000008 */
[----:B------:R-:W-:Y:S01]  /*3050*/  FFMA R17, R17, R4, R12 ;  /* 0x0000000411117223 */ /* 0x000fe2000000000c */
[----:B------:R-:W-:-:S03]  /*3060*/  IMAD R5, R6, 0x80, R5 ;  /* 0x0000008006057824 */ /* 0x000fc600078e0205 */
[----:B------:R-:W-:Y:S01]  /*3070*/  F2FP.F16.F32.PACK_AB R18, R9, R18 ;  /* 0x000000120912723e */ /* 0x000fe200000000ff */
[----:B0-----:R-:W-:Y:S01]  /*3080*/  IMAD.WIDE R10, R5, 0x2, R10 ;  /* 0x00000002050a7825 */ /* 0x001fe200078e020a */
[----:B------:R-:W-:-:S05]  /*3090*/  F2FP.F16.F32.PACK_AB R19, R17, R0 ;  /* 0x000000001113723e */ /* 0x000fca00000000ff */
[----:B------:R-:W-:Y:S01]  /*30a0*/  STG.E.64 desc[UR4][R10.64], R18 ;  /* 0x000000120a007986 */ /* 0x000fe2000c101b04 */
[----:B------:R-:W-:Y:S05]  /*30b0*/  EXIT ;  /* 0x000000000000794d */ /* 0x000fea0003800000 */
.L_x_24:
[----:B------:R-:W-:-:S00]  /*30c0*/  BRA `(.L_x_24) ;  /* 0xfffffffc00fc7947 */ /* 0x000fc0000383ffff */
[----:B------:R-:W-:-:S00]  /*30d0*/  NOP ;  /* 0x0000000000007918 */ /* 0x000fc00000000000 */
        /* <DEDUP_REMOVED lines=10> */
.L_x_25:


//--------------------- .nv.global.init           --------------------------
	.section	.nv.global.init,"aw",@progbits
	.align	4
.nv.global.init:
	.type		__cudart_i2opi_f,@object
	.size		__cudart_i2opi_f,(_$_str - __cudart_i2opi_f)
__cudart_i2opi_f:
        /*0000*/ 	.byte	0x41, 0x90, 0x43, 0x3c, 0x99, 0x95, 0x62, 0xdb, 0xc0, 0xdd, 0x34, 0xf5, 0xd1, 0x57, 0x27, 0xfc
        /*0010*/ 	.byte	0x29, 0x15, 0x44, 0x4e, 0x6e, 0x83, 0xf9, 0xa2
	.type		_$_str,@object
	.size		_$_str,(.L_0 - _$_str)
_$_str:
        /*0018*/ 	.byte	0x5f, 0x5f, 0x43, 0x55, 0x44, 0x41, 0x5f, 0x46, 0x54, 0x5a, 0x00
.L_0:


//--------------------- .nv.constant0.triton_poi_fused_add_cat_clone_mul_4 --------------------------
	.section	.nv.constant0.triton_poi_fused_add_cat_clone_mul_4,"a",@progbits
	.sectionflags	@""
	.align	4
.nv.constant0.triton_poi_fused_add_cat_clone_mul_4:
	.zero		568
